	.target	sm_90a

	.elftype	@"ET_EXEC"


//--------------------- .note.nv.tkinfo           --------------------------
	.section	.note.nv.tkinfo,"",@"SHT_NOTE"
	.sectionflags	@"SHF_NOTE_NV_TKINFO"
	.tkinfo
        /*0018*/ 	.word	0x00000002
        /*0030*/ 	.string	""
        /*0030*/ 	.string	"ptxas"
        /*0030*/ 	.string	"Cuda compilation tools, release 13.0, V13.0.88"
        /*0030*/ 	.string	"Build cuda_13.0.r13.0/compiler.36424714_0"
        /*0030*/ 	.string	"-arch sm_90a -m 64 "



//--------------------- .note.nv.cuinfo           --------------------------
	.section	.note.nv.cuinfo,"",@"SHT_NOTE"
	.sectionflags	@"SHF_NOTE_NV_CUINFO"
        /*0018*/ 	.short	0x0002
        /*001a*/ 	.short	0x005a
        /*001c*/ 	.short	0x0082
	.zero		2


//--------------------- .nv.info                  --------------------------
	.section	.nv.info,"",@"SHT_CUDA_INFO"
	.align	4


	//----- nvinfo : EIATTR_REGCOUNT
	.align		4
        /*0000*/ 	.byte	0x04, 0x2f
        /*0002*/ 	.short	(.L_15 - .L_14)
	.align		4
.L_14:
        /*0004*/ 	.word	index@(_ZN7cutlass13device_kernelINS_4gemm6kernel13GemmUniversalIN4cute5tupleIJiiiiEEENS1_10collective13CollectiveMmaINS1_34MainloopSm90TmaGmmaWarpSpecializedILi9ENS5_IJNS4_1CILi1EEENSA_ILi2EEESB_EEENS1_35KernelTmaWarpSpecializedCooperativeEEENS5_IJNSA_ILi256EEENSA_ILi128EEENSA_ILi64EEEEEEaNS5_IJlSB_lEEEaSK_NS4_8TiledMMAINS4_8MMA_AtomIJNS4_4SM904GMMA27MMA_64x128x32_S32S8S8_SS_TNEEEENS4_6LayoutINS5_IJSC_SB_SB_EEENS5_IJSB_NSA_ILi0EEEST_EEEEENS5_IJNS4_10UnderscoreESW_SW_EEEEENS4_23SM90_TMA_LOAD_MULTICASTENS4_14ComposedLayoutINS4_7SwizzleILi2ELi4ELi3EEENS4_18smem_ptr_flag_bitsILi8EEENSR_INS5_IJNSA_ILi8EEESI_EEENS5_IJSI_SB_EEEEEEEvNS4_8identityENS4_13SM90_TMA_LOADES19_vS1A_EENS_8epilogue10collective6detail29Sm90TmaWarpSpecializedAdapterINS1E_15DefaultEpilogueIaSK_SK_NS1D_6thread17LinearCombinationIaLi1EiiLNS1I_9ScaleType4KindE0ELNS_15FloatRoundStyleE2EaEENS1_15EpilogueDefaultEEEEEvvEEEEvNT_6ParamsE)
        /*0008*/ 	.word	0x000000a8


	//----- nvinfo : EIATTR_FRAME_SIZE
	.align		4
.L_15:
        /*000c*/ 	.byte	0x04, 0x11
        /*000e*/ 	.short	(.L_17 - .L_16)
	.align		4
.L_16:
        /*0010*/ 	.word	index@(_ZN7cutlass13device_kernelINS_4gemm6kernel13GemmUniversalIN4cute5tupleIJiiiiEEENS1_10collective13CollectiveMmaINS1_34MainloopSm90TmaGmmaWarpSpecializedILi9ENS5_IJNS4_1CILi1EEENSA_ILi2EEESB_EEENS1_35KernelTmaWarpSpecializedCooperativeEEENS5_IJNSA_ILi256EEENSA_ILi128EEENSA_ILi64EEEEEEaNS5_IJlSB_lEEEaSK_NS4_8TiledMMAINS4_8MMA_AtomIJNS4_4SM904GMMA27MMA_64x128x32_S32S8S8_SS_TNEEEENS4_6LayoutINS5_IJSC_SB_SB_EEENS5_IJSB_NSA_ILi0EEEST_EEEEENS5_IJNS4_10UnderscoreESW_SW_EEEEENS4_23SM90_TMA_LOAD_MULTICASTENS4_14ComposedLayoutINS4_7SwizzleILi2ELi4ELi3EEENS4_18smem_ptr_flag_bitsILi8EEENSR_INS5_IJNSA_ILi8EEESI_EEENS5_IJSI_SB_EEEEEEEvNS4_8identityENS4_13SM90_TMA_LOADES19_vS1A_EENS_8epilogue10collective6detail29Sm90TmaWarpSpecializedAdapterINS1E_15DefaultEpilogueIaSK_SK_NS1D_6thread17LinearCombinationIaLi1EiiLNS1I_9ScaleType4KindE0ELNS_15FloatRoundStyleE2EaEENS1_15EpilogueDefaultEEEEEvvEEEEvNT_6ParamsE)
        /*0014*/ 	.word	0x00000000


	//----- nvinfo : EIATTR_MIN_STACK_SIZE
	.align		4
.L_17:
        /*0018*/ 	.byte	0x04, 0x12
        /*001a*/ 	.short	(.L_19 - .L_18)
	.align		4
.L_18:
        /*001c*/ 	.word	index@(_ZN7cutlass13device_kernelINS_4gemm6kernel13GemmUniversalIN4cute5tupleIJiiiiEEENS1_10collective13CollectiveMmaINS1_34MainloopSm90TmaGmmaWarpSpecializedILi9ENS5_IJNS4_1CILi1EEENSA_ILi2EEESB_EEENS1_35KernelTmaWarpSpecializedCooperativeEEENS5_IJNSA_ILi256EEENSA_ILi128EEENSA_ILi64EEEEEEaNS5_IJlSB_lEEEaSK_NS4_8TiledMMAINS4_8MMA_AtomIJNS4_4SM904GMMA27MMA_64x128x32_S32S8S8_SS_TNEEEENS4_6LayoutINS5_IJSC_SB_SB_EEENS5_IJSB_NSA_ILi0EEEST_EEEEENS5_IJNS4_10UnderscoreESW_SW_EEEEENS4_23SM90_TMA_LOAD_MULTICASTENS4_14ComposedLayoutINS4_7SwizzleILi2ELi4ELi3EEENS4_18smem_ptr_flag_bitsILi8EEENSR_INS5_IJNSA_ILi8EEESI_EEENS5_IJSI_SB_EEEEEEEvNS4_8identityENS4_13SM90_TMA_LOADES19_vS1A_EENS_8epilogue10collective6detail29Sm90TmaWarpSpecializedAdapterINS1E_15DefaultEpilogueIaSK_SK_NS1D_6thread17LinearCombinationIaLi1EiiLNS1I_9ScaleType4KindE0ELNS_15FloatRoundStyleE2EaEENS1_15EpilogueDefaultEEEEEvvEEEEvNT_6ParamsE)
        /*0020*/ 	.word	0x00000000
.L_19:


//--------------------- .nv.compat                --------------------------
	.section	.nv.compat,"",@"SHT_CUDA_COMPAT_INFO"
	.align	4
        /*0000*/ 	.byte	0x02, 0x09, 0x01, 0x00, 0x02, 0x02, 0x04, 0x00, 0x02, 0x05, 0x05, 0x00, 0x03, 0x07, 0x01, 0x01
        /*0010*/ 	.byte	0x02, 0x03, 0x01, 0x00, 0x02, 0x06, 0x01, 0x00, 0x04, 0x0b, 0x08, 0x00, 0x00, 0x00, 0x00, 0x00
        /*0020*/ 	.byte	0x00, 0x00, 0x00, 0x00


//--------------------- .nv.info._ZN7cutlass13device_kernelINS_4gemm6kernel13GemmUniversalIN4cute5tupleIJiiiiEEENS1_10collective13CollectiveMmaINS1_34MainloopSm90TmaGmmaWarpSpecializedILi9ENS5_IJNS4_1CILi1EEENSA_ILi2EEESB_EEENS1_35KernelTmaWarpSpecializedCooperativeEEENS5_IJNSA_ILi256EEENSA_ILi128EEENSA_ILi64EEEEEEaNS5_IJlSB_lEEEaSK_NS4_8TiledMMAINS4_8MMA_AtomIJNS4_4SM904GMMA27MMA_64x128x32_S32S8S8_SS_TNEEEENS4_6LayoutINS5_IJSC_SB_SB_EEENS5_IJSB_NSA_ILi0EEEST_EEEEENS5_IJNS4_10UnderscoreESW_SW_EEEEENS4_23SM90_TMA_LOAD_MULTICASTENS4_14ComposedLayoutINS4_7SwizzleILi2ELi4ELi3EEENS4_18smem_ptr_flag_bitsILi8EEENSR_INS5_IJNSA_ILi8EEESI_EEENS5_IJSI_SB_EEEEEEEvNS4_8identityENS4_13SM90_TMA_LOADES19_vS1A_EENS_8epilogue10collective6detail29Sm90TmaWarpSpecializedAdapterINS1E_15DefaultEpilogueIaSK_SK_NS1D_6thread17LinearCombinationIaLi1EiiLNS1I_9ScaleType4KindE0ELNS_15FloatRoundStyleE2EaEENS1_15EpilogueDefaultEEEEEvvEEEEvNT_6ParamsE --------------------------
	.section	.nv.info._ZN7cutlass13device_kernelINS_4gemm6kernel13GemmUniversalIN4cute5tupleIJiiiiEEENS1_10collective13CollectiveMmaINS1_34MainloopSm90TmaGmmaWarpSpecializedILi9ENS5_IJNS4_1CILi1EEENSA_ILi2EEESB_EEENS1_35KernelTmaWarpSpecializedCooperativeEEENS5_IJNSA_ILi256EEENSA_ILi128EEENSA_ILi64EEEEEEaNS5_IJlSB_lEEEaSK_NS4_8TiledMMAINS4_8MMA_AtomIJNS4_4SM904GMMA27MMA_64x128x32_S32S8S8_SS_TNEEEENS4_6LayoutINS5_IJSC_SB_SB_EEENS5_IJSB_NSA_ILi0EEEST_EEEEENS5_IJNS4_10UnderscoreESW_SW_EEEEENS4_23SM90_TMA_LOAD_MULTICASTENS4_14ComposedLayoutINS4_7SwizzleILi2ELi4ELi3EEENS4_18smem_ptr_flag_bitsILi8EEENSR_INS5_IJNSA_ILi8EEESI_EEENS5_IJSI_SB_EEEEEEEvNS4_8identityENS4_13SM90_TMA_LOADES19_vS1A_EENS_8epilogue10collective6detail29Sm90TmaWarpSpecializedAdapterINS1E_15DefaultEpilogueIaSK_SK_NS1D_6thread17LinearCombinationIaLi1EiiLNS1I_9ScaleType4KindE0ELNS_15FloatRoundStyleE2EaEENS1_15EpilogueDefaultEEEEEvvEEEEvNT_6ParamsE,"",@"SHT_CUDA_INFO"
	.sectionflags	@""
	.align	4


	//----- nvinfo : EIATTR_CUDA_API_VERSION
	.align		4
        /*0000*/ 	.byte	0x04, 0x37
        /*0002*/ 	.short	(.L_21 - .L_20)
.L_20:
        /*0004*/ 	.word	0x00000082


	//----- nvinfo : EIATTR_KPARAM_INFO
	.align		4
.L_21:
        /*0008*/ 	.byte	0x04, 0x17
        /*000a*/ 	.short	(.L_23 - .L_22)
.L_22:
        /*000c*/ 	.word	0x00000000
        /*0010*/ 	.short	0x0000
        /*0012*/ 	.short	0x0070
        /*0014*/ 	.byte	0x00, 0xf0, 0x01, 0x10


	//----- nvinfo : EIATTR_SPARSE_MMA_MASK
	.align		4
.L_23:
        /*0018*/ 	.byte	0x03, 0x50
        /*001a*/ 	.short	0x0000


	//----- nvinfo : EIATTR_MAXREG_COUNT
	.align		4
        /*001c*/ 	.byte	0x03, 0x1b
        /*001e*/ 	.short	0x00a8


	//----- nvinfo : EIATTR_NUM_BARRIERS
	.align		4
        /*0020*/ 	.byte	0x02, 0x4c
        /*0022*/ 	.byte	0x01
	.zero		1


	//----- nvinfo : EIATTR_EXTERNS
	.align		4
        /*0024*/ 	.byte	0x04, 0x0f
        /*0026*/ 	.short	(.L_25 - .L_24)


	//   ....[0]....
	.align		4
.L_24:
        /*0028*/ 	.word	index@(__assertfail)


	//----- nvinfo : EIATTR_MERCURY_ISA_VERSION
	.align		4
.L_25:
        /*002c*/ 	.byte	0x03, 0x5f
        /*002e*/ 	.short	0x0101


	//----- nvinfo : EIATTR_INT_WARP_WIDE_INSTR_OFFSETS
	.align		4
        /*0030*/ 	.byte	0x04, 0x31
        /*0032*/ 	.short	(.L_27 - .L_26)


	//   ....[0]....
.L_26:
        /*0034*/ 	.word	0x00000500


	//   ....[1]....
        /*0038*/ 	.word	0x00000520


	//   ....[2]....
        /*003c*/ 	.word	0x000006e0


	//----- nvinfo : EIATTR_COOP_GROUP_MASK_REGIDS
	.align		4
.L_27:
        /*0040*/ 	.byte	0x04, 0x29
        /*0042*/ 	.short	(.L_29 - .L_28)


	//   ....[0]....
.L_28:
        /*0044*/ 	.word	0xffffffff


	//   ....[1]....
        /*0048*/ 	.word	0xffffffff


	//   ....[2]....
        /*004c*/ 	.word	0xffffffff


	//   ....[3]....
        /*0050*/ 	.word	0xffffffff


	//   ....[4]....
        /*0054*/ 	.word	0xffffffff


	//   ....[5]....
        /*0058*/ 	.word	0xffffffff


	//----- nvinfo : EIATTR_COOP_GROUP_INSTR_OFFSETS
	.align		4
.L_29:
        /*005c*/ 	.byte	0x04, 0x28
        /*005e*/ 	.short	(.L_31 - .L_30)


	//   ....[0]....
.L_30:
        /*0060*/ 	.word	0x00000060


	//   ....[1]....
        /*0064*/ 	.word	0x00000070


	//   ....[2]....
        /*0068*/ 	.word	0x00000130


	//   ....[3]....
        /*006c*/ 	.word	0x000003a0


	//   ....[4]....
        /*0070*/ 	.word	0x00000850


	//   ....[5]....
        /*0074*/ 	.word	0x00001290


	//----- nvinfo : EIATTR_REG_RECONFIG
	.align		4
.L_31:
        /*0078*/ 	.byte	0x01, 0x54
	.zero		2


	//----- nvinfo : EIATTR_SYSCALL_OFFSETS
	.align		4
        /*007c*/ 	.byte	0x04, 0x46
        /*007e*/ 	.short	(.L_33 - .L_32)


	//   ....[0]....
.L_32:
        /*0080*/ 	.word	0x00001460


	//----- nvinfo : EIATTR_MBARRIER_INSTR_OFFSETS
	.align		4
.L_33:
        /*0084*/ 	.byte	0x04, 0x39
        /*0086*/ 	.short	(.L_35 - .L_34)


	//   ....[0]....
.L_34:
        /*0088*/ 	.word	0x00000250
        /*008c*/ 	.word	0x000000ff
        /*0090*/ 	.word	0x00000000
        /*0094*/ 	.short	0x0100
        /*0096*/ 	.byte	0x08
	.zero		1


	//   ....[1]....
        /*0098*/ 	.word	0x00000260
        /*009c*/ 	.word	0x000000ff
        /*00a0*/ 	.word	0x00000048
        /*00a4*/ 	.short	0x0100
        /*00a6*/ 	.byte	0x08
	.zero		1


	//   ....[2]....
        /*00a8*/ 	.word	0x00000270
        /*00ac*/ 	.word	0x000000ff
        /*00b0*/ 	.word	0x00000008
        /*00b4*/ 	.short	0x0100
        /*00b6*/ 	.byte	0x08
	.zero		1


	//   ....[3]....
        /*00b8*/ 	.word	0x00000280
        /*00bc*/ 	.word	0x000000ff
        /*00c0*/ 	.word	0x00000050
        /*00c4*/ 	.short	0x0100
        /*00c6*/ 	.byte	0x08
	.zero		1


	//   ....[4]....
        /*00c8*/ 	.word	0x00000290
        /*00cc*/ 	.word	0x000000ff
        /*00d0*/ 	.word	0x00000010
        /*00d4*/ 	.short	0x0100
        /*00d6*/ 	.byte	0x08
	.zero		1


	//   ....[5]....
        /*00d8*/ 	.word	0x000002a0
        /*00dc*/ 	.word	0x000000ff
        /*00e0*/ 	.word	0x00000058
        /*00e4*/ 	.short	0x0100
        /*00e6*/ 	.byte	0x08
	.zero		1


	//   ....[6]....
        /*00e8*/ 	.word	0x000002b0
        /*00ec*/ 	.word	0x000000ff
        /*00f0*/ 	.word	0x00000018
        /*00f4*/ 	.short	0x0100
        /*00f6*/ 	.byte	0x08
	.zero		1


	//   ....[7]....
        /*00f8*/ 	.word	0x000002c0
        /*00fc*/ 	.word	0x000000ff
        /*0100*/ 	.word	0x00000060
        /*0104*/ 	.short	0x0100
        /*0106*/ 	.byte	0x08
	.zero		1


	//   ....[8]....
        /*0108*/ 	.word	0x000002d0
        /*010c*/ 	.word	0x000000ff
        /*0110*/ 	.word	0x00000020
        /*0114*/ 	.short	0x0100
        /*0116*/ 	.byte	0x08
	.zero		1


	//   ....[9]....
        /*0118*/ 	.word	0x000002e0
        /*011c*/ 	.word	0x000000ff
        /*0120*/ 	.word	0x00000068
        /*0124*/ 	.short	0x0100
        /*0126*/ 	.byte	0x08
	.zero		1


	//   ....[10]....
        /*0128*/ 	.word	0x000002f0
        /*012c*/ 	.word	0x000000ff
        /*0130*/ 	.word	0x00000028
        /*0134*/ 	.short	0x0100
        /*0136*/ 	.byte	0x08
	.zero		1


	//   ....[11]....
        /*0138*/ 	.word	0x00000300
        /*013c*/ 	.word	0x000000ff
        /*0140*/ 	.word	0x00000070
        /*0144*/ 	.short	0x0100
        /*0146*/ 	.byte	0x08
	.zero		1


	//   ....[12]....
        /*0148*/ 	.word	0x00000310
        /*014c*/ 	.word	0x000000ff
        /*0150*/ 	.word	0x00000030
        /*0154*/ 	.short	0x0100
        /*0156*/ 	.byte	0x08
	.zero		1


	//   ....[13]....
        /*0158*/ 	.word	0x00000320
        /*015c*/ 	.word	0x000000ff
        /*0160*/ 	.word	0x00000078
        /*0164*/ 	.short	0x0100
        /*0166*/ 	.byte	0x08
	.zero		1


	//   ....[14]....
        /*0168*/ 	.word	0x00000330
        /*016c*/ 	.word	0x000000ff
        /*0170*/ 	.word	0x00000038
        /*0174*/ 	.short	0x0100
        /*0176*/ 	.byte	0x08
	.zero		1


	//   ....[15]....
        /*0178*/ 	.word	0x00000340
        /*017c*/ 	.word	0x000000ff
        /*0180*/ 	.word	0x00000080
        /*0184*/ 	.short	0x0100
        /*0186*/ 	.byte	0x08
	.zero		1


	//   ....[16]....
        /*0188*/ 	.word	0x00000350
        /*018c*/ 	.word	0x000000ff
        /*0190*/ 	.word	0x00000040
        /*0194*/ 	.short	0x0100
        /*0196*/ 	.byte	0x08
	.zero		1


	//   ....[17]....
        /*0198*/ 	.word	0x00000360
        /*019c*/ 	.word	0x000000ff
        /*01a0*/ 	.word	0x00000088
        /*01a4*/ 	.short	0x0100
        /*01a6*/ 	.byte	0x08
	.zero		1


	//   ....[18]....
        /*01a8*/ 	.word	0x00000790
        /*01ac*/ 	.word	0x000000ff
        /*01b0*/ 	.word	0x000000a0
        /*01b4*/ 	.short	0x0100
        /*01b6*/ 	.byte	0x06
	.zero		1


	//   ....[19]....
        /*01b8*/ 	.word	0x00000800
        /*01bc*/ 	.word	0x000000ff
        /*01c0*/ 	.word	0x000000a8
        /*01c4*/ 	.short	0x0100
        /*01c6*/ 	.byte	0x06
	.zero		1


	//   ....[20]....
        /*01c8*/ 	.word	0x00001530
        /*01cc*/ 	.word	0x00000003
        /*01d0*/ 	.word	0x00000000
        /*01d4*/ 	.short	0x010a
        /*01d6*/ 	.byte	0x3f
	.zero		1


	//   ....[21]....
        /*01d8*/ 	.word	0x00001570
        /*01dc*/ 	.word	0x00000003
        /*01e0*/ 	.word	0x00000000
        /*01e4*/ 	.short	0x010a
        /*01e6*/ 	.byte	0x3f
	.zero		1


	//   ....[22]....
        /*01e8*/ 	.word	0x000018f0
        /*01ec*/ 	.word	0x00000005
        /*01f0*/ 	.word	0x00000000
        /*01f4*/ 	.short	0x010a
        /*01f6*/ 	.byte	0x3f
	.zero		1


	//   ....[23]....
        /*01f8*/ 	.word	0x00001930
        /*01fc*/ 	.word	0x00000005
        /*0200*/ 	.word	0x00000000
        /*0204*/ 	.short	0x010a
        /*0206*/ 	.byte	0x3f
	.zero		1


	//   ....[24]....
        /*0208*/ 	.word	0x00001b50
        /*020c*/ 	.word	0x00000004
        /*0210*/ 	.word	0x00000000
        /*0214*/ 	.short	0x0101
        /*0216*/ 	.byte	0x3f
	.zero		1


	//   ....[25]....
        /*0218*/ 	.word	0x00001d70
        /*021c*/ 	.word	0x00000000
        /*0220*/ 	.word	0x00000000
        /*0224*/ 	.short	0x0101
        /*0226*/ 	.byte	0x3f
	.zero		1


	//   ....[26]....
        /*0228*/ 	.word	0x000093c0
        /*022c*/ 	.word	0x00000017
        /*0230*/ 	.word	0x00000048
        /*0234*/ 	.short	0x010a
        /*0236*/ 	.byte	0x3f
	.zero		1


	//   ....[27]....
        /*0238*/ 	.word	0x00009730
        /*023c*/ 	.word	0x00000003
        /*0240*/ 	.word	0x000000a8
        /*0244*/ 	.short	0x0101
        /*0246*/ 	.byte	0x3f
	.zero		1


	//   ....[28]....
        /*0248*/ 	.word	0x00009e90
        /*024c*/ 	.word	0x00000007
        /*0250*/ 	.word	0x00000000
        /*0254*/ 	.short	0x010a
        /*0256*/ 	.byte	0x3f
	.zero		1


	//   ....[29]....
        /*0258*/ 	.word	0x00009f10
        /*025c*/ 	.word	0x00000008
        /*0260*/ 	.word	0x00000000
        /*0264*/ 	.short	0x010a
        /*0266*/ 	.byte	0x3f
	.zero		1


	//   ....[30]....
        /*0268*/ 	.word	0x00009fa0
        /*026c*/ 	.word	0x00000009
        /*0270*/ 	.word	0x00000000
        /*0274*/ 	.short	0x010a
        /*0276*/ 	.byte	0x3f
	.zero		1


	//   ....[31]....
        /*0278*/ 	.word	0x0000a030
        /*027c*/ 	.word	0x00000008
        /*0280*/ 	.word	0x00000000
        /*0284*/ 	.short	0x010a
        /*0286*/ 	.byte	0x3f
	.zero		1


	//   ....[32]....
        /*0288*/ 	.word	0x0000a0c0
        /*028c*/ 	.word	0x00000009
        /*0290*/ 	.word	0x00000000
        /*0294*/ 	.short	0x010a
        /*0296*/ 	.byte	0x3f
	.zero		1


	//   ....[33]....
        /*0298*/ 	.word	0x0000a150
        /*029c*/ 	.word	0x00000008
        /*02a0*/ 	.word	0x00000000
        /*02a4*/ 	.short	0x010a
        /*02a6*/ 	.byte	0x3f
	.zero		1


	//   ....[34]....
        /*02a8*/ 	.word	0x0000a1e0
        /*02ac*/ 	.word	0x00000009
        /*02b0*/ 	.word	0x00000000
        /*02b4*/ 	.short	0x010a
        /*02b6*/ 	.byte	0x3f
	.zero		1


	//   ....[35]....
        /*02b8*/ 	.word	0x0000a270
        /*02bc*/ 	.word	0x00000006
        /*02c0*/ 	.word	0x00000000
        /*02c4*/ 	.short	0x010a
        /*02c6*/ 	.byte	0x3f
	.zero		1


	//   ....[36]....
        /*02c8*/ 	.word	0x0000a300
        /*02cc*/ 	.word	0x00000003
        /*02d0*/ 	.word	0x00000000
        /*02d4*/ 	.short	0x010a
        /*02d6*/ 	.byte	0x3f
	.zero		1


	//   ....[37]....
        /*02d8*/ 	.word	0x0000a360
        /*02dc*/ 	.word	0x00000003
        /*02e0*/ 	.word	0x00000000
        /*02e4*/ 	.short	0x010a
        /*02e6*/ 	.byte	0x3f
	.zero		1


	//   ....[38]....
        /*02e8*/ 	.word	0x0000a3b0
        /*02ec*/ 	.word	0x00000005
        /*02f0*/ 	.word	0x00000000
        /*02f4*/ 	.short	0x010a
        /*02f6*/ 	.byte	0x3f
	.zero		1


	//   ....[39]....
        /*02f8*/ 	.word	0x0000a480
        /*02fc*/ 	.word	0x00000017
        /*0300*/ 	.word	0x00000048
        /*0304*/ 	.short	0x010a
        /*0306*/ 	.byte	0x3f
	.zero		1


	//   ....[40]....
        /*0308*/ 	.word	0x0000a550
        /*030c*/ 	.word	0x00000007
        /*0310*/ 	.word	0x00000000
        /*0314*/ 	.short	0x010a
        /*0316*/ 	.byte	0x3f
	.zero		1


	//   ....[41]....
        /*0318*/ 	.word	0x0000a5a0
        /*031c*/ 	.word	0x00000008
        /*0320*/ 	.word	0x00000000
        /*0324*/ 	.short	0x010a
        /*0326*/ 	.byte	0x3f
	.zero		1


	//   ....[42]....
        /*0328*/ 	.word	0x0000a5f0
        /*032c*/ 	.word	0x00000009
        /*0330*/ 	.word	0x00000000
        /*0334*/ 	.short	0x010a
        /*0336*/ 	.byte	0x3f
	.zero		1


	//   ....[43]....
        /*0338*/ 	.word	0x0000a640
        /*033c*/ 	.word	0x00000008
        /*0340*/ 	.word	0x00000000
        /*0344*/ 	.short	0x010a
        /*0346*/ 	.byte	0x3f
	.zero		1


	//   ....[44]....
        /*0348*/ 	.word	0x0000a690
        /*034c*/ 	.word	0x00000009
        /*0350*/ 	.word	0x00000000
        /*0354*/ 	.short	0x010a
        /*0356*/ 	.byte	0x3f
	.zero		1


	//   ....[45]....
        /*0358*/ 	.word	0x0000a6e0
        /*035c*/ 	.word	0x00000008
        /*0360*/ 	.word	0x00000000
        /*0364*/ 	.short	0x010a
        /*0366*/ 	.byte	0x3f
	.zero		1


	//   ....[46]....
        /*0368*/ 	.word	0x0000a730
        /*036c*/ 	.word	0x00000009
        /*0370*/ 	.word	0x00000000
        /*0374*/ 	.short	0x010a
        /*0376*/ 	.byte	0x3f
	.zero		1


	//   ....[47]....
        /*0378*/ 	.word	0x0000a780
        /*037c*/ 	.word	0x00000006
        /*0380*/ 	.word	0x00000000
        /*0384*/ 	.short	0x010a
        /*0386*/ 	.byte	0x3f
	.zero		1


	//----- nvinfo : EIATTR_NUM_MBARRIERS
	.align		4
.L_35:
        /*0388*/ 	.byte	0x03, 0x38
        /*038a*/ 	.short	0x0014


	//----- nvinfo : EIATTR_EXIT_INSTR_OFFSETS
	.align		4
        /*038c*/ 	.byte	0x04, 0x1c
        /*038e*/ 	.short	(.L_37 - .L_36)


	//   ....[0]....
.L_36:
        /*0390*/ 	.word	0x000009b0


	//   ....[1]....
        /*0394*/ 	.word	0x000011d0


	//   ....[2]....
        /*0398*/ 	.word	0x00008ad0


	//   ....[3]....
        /*039c*/ 	.word	0x00009030


	//   ....[4]....
        /*03a0*/ 	.word	0x0000a350


	//----- nvinfo : EIATTR_MAX_THREADS
	.align		4
.L_37:
        /*03a4*/ 	.byte	0x04, 0x05
        /*03a6*/ 	.short	(.L_39 - .L_38)
.L_38:
        /*03a8*/ 	.word	0x00000180
        /*03ac*/ 	.word	0x00000001
        /*03b0*/ 	.word	0x00000001


	//----- nvinfo : EIATTR_CRS_STACK_SIZE
	.align		4
.L_39:
        /*03b4*/ 	.byte	0x04, 0x1e
        /*03b6*/ 	.short	(.L_41 - .L_40)
.L_40:
        /*03b8*/ 	.word	0x00000000


	//----- nvinfo : EIATTR_CBANK_PARAM_SIZE
	.align		4
.L_41:
        /*03bc*/ 	.byte	0x03, 0x19
        /*03be*/ 	.short	0x0470


	//----- nvinfo : EIATTR_PARAM_CBANK
	.align		4
        /*03c0*/ 	.byte	0x04, 0x0a
        /*03c2*/ 	.short	(.L_43 - .L_42)
	.align		4
.L_42:
        /*03c4*/ 	.word	index@(.nv.constant0._ZN7cutlass13device_kernelINS_4gemm6kernel13GemmUniversalIN4cute5tupleIJiiiiEEENS1_10collective13CollectiveMmaINS1_34MainloopSm90TmaGmmaWarpSpecializedILi9ENS5_IJNS4_1CILi1EEENSA_ILi2EEESB_EEENS1_35KernelTmaWarpSpecializedCooperativeEEENS5_IJNSA_ILi256EEENSA_ILi128EEENSA_ILi64EEEEEEaNS5_IJlSB_lEEEaSK_NS4_8TiledMMAINS4_8MMA_AtomIJNS4_4SM904GMMA27MMA_64x128x32_S32S8S8_SS_TNEEEENS4_6LayoutINS5_IJSC_SB_SB_EEENS5_IJSB_NSA_ILi0EEEST_EEEEENS5_IJNS4_10UnderscoreESW_SW_EEEEENS4_23SM90_TMA_LOAD_MULTICASTENS4_14ComposedLayoutINS4_7SwizzleILi2ELi4ELi3EEENS4_18smem_ptr_flag_bitsILi8EEENSR_INS5_IJNSA_ILi8EEESI_EEENS5_IJSI_SB_EEEEEEEvNS4_8identityENS4_13SM90_TMA_LOADES19_vS1A_EENS_8epilogue10collective6detail29Sm90TmaWarpSpecializedAdapterINS1E_15DefaultEpilogueIaSK_SK_NS1D_6thread17LinearCombinationIaLi1EiiLNS1I_9ScaleType4KindE0ELNS_15FloatRoundStyleE2EaEENS1_15EpilogueDefaultEEEEEvvEEEEvNT_6ParamsE)
        /*03c8*/ 	.short	0x0210
        /*03ca*/ 	.short	0x0470


	//----- nvinfo : EIATTR_SW_WAR
	.align		4
.L_43:
        /*03cc*/ 	.byte	0x04, 0x36
        /*03ce*/ 	.short	(.L_45 - .L_44)
.L_44:
        /*03d0*/ 	.word	0x00000008
.L_45:


//--------------------- .nv.callgraph             --------------------------
	.section	.nv.callgraph,"",@"SHT_CUDA_CALLGRAPH"
	.align	4
	.sectionentsize	8
	.align		4
        /*0000*/ 	.word	0x00000000
	.align		4
        /*0004*/ 	.word	0xffffffff
	.align		4
        /*0008*/ 	.word	index@(_ZN7cutlass13device_kernelINS_4gemm6kernel13GemmUniversalIN4cute5tupleIJiiiiEEENS1_10collective13CollectiveMmaINS1_34MainloopSm90TmaGmmaWarpSpecializedILi9ENS5_IJNS4_1CILi1EEENSA_ILi2EEESB_EEENS1_35KernelTmaWarpSpecializedCooperativeEEENS5_IJNSA_ILi256EEENSA_ILi128EEENSA_ILi64EEEEEEaNS5_IJlSB_lEEEaSK_NS4_8TiledMMAINS4_8MMA_AtomIJNS4_4SM904GMMA27MMA_64x128x32_S32S8S8_SS_TNEEEENS4_6LayoutINS5_IJSC_SB_SB_EEENS5_IJSB_NSA_ILi0EEEST_EEEEENS5_IJNS4_10UnderscoreESW_SW_EEEEENS4_23SM90_TMA_LOAD_MULTICASTENS4_14ComposedLayoutINS4_7SwizzleILi2ELi4ELi3EEENS4_18smem_ptr_flag_bitsILi8EEENSR_INS5_IJNSA_ILi8EEESI_EEENS5_IJSI_SB_EEEEEEEvNS4_8identityENS4_13SM90_TMA_LOADES19_vS1A_EENS_8epilogue10collective6detail29Sm90TmaWarpSpecializedAdapterINS1E_15DefaultEpilogueIaSK_SK_NS1D_6thread17LinearCombinationIaLi1EiiLNS1I_9ScaleType4KindE0ELNS_15FloatRoundStyleE2EaEENS1_15EpilogueDefaultEEEEEvvEEEEvNT_6ParamsE)
	.align		4
        /*000c*/ 	.word	index@(__assertfail)
	.align		4
        /*0010*/ 	.word	0x00000000
	.align		4
        /*0014*/ 	.word	0xfffffffe
	.align		4
        /*0018*/ 	.word	0x00000000
	.align		4
        /*001c*/ 	.word	0xfffffffd
	.align		4
        /*0020*/ 	.word	0x00000000
	.align		4
        /*0024*/ 	.word	0xfffffffc


//--------------------- .nv.constant4             --------------------------
	.section	.nv.constant4,"a",@progbits
	.align	8
	.align		8
.nv.constant4:
        /*0000*/ 	.dword	__assertfail
	.align		8
        /*0008*/ 	.dword	__unnamed_1
	.align		8
        /*0010*/ 	.dword	_ZN39_INTERNAL_6ff097a9_4_k_cu_e2cc4469_60564cuda3std3__45__cpo5beginE
	.align		8
        /*0018*/ 	.dword	_ZN39_INTERNAL_6ff097a9_4_k_cu_e2cc4469_60564cuda3std3__45__cpo3endE
	.align		8
        /*0020*/ 	.dword	_ZN39_INTERNAL_6ff097a9_4_k_cu_e2cc4469_60564cuda3std3__45__cpo6cbeginE
	.align		8
        /*0028*/ 	.dword	_ZN39_INTERNAL_6ff097a9_4_k_cu_e2cc4469_60564cuda3std3__45__cpo4cendE
	.align		8
        /*0030*/ 	.dword	_ZN39_INTERNAL_6ff097a9_4_k_cu_e2cc4469_60564cuda3std3__441_GLOBAL__N__6ff097a9_4_k_cu_e2cc4469_60566ignoreE
	.align		8
        /*0038*/ 	.dword	_ZN39_INTERNAL_6ff097a9_4_k_cu_e2cc4469_60564cuda3std3__419piecewise_constructE
	.align		8
        /*0040*/ 	.dword	_ZN39_INTERNAL_6ff097a9_4_k_cu_e2cc4469_60564cuda3std3__48in_placeE
	.align		8
        /*0048*/ 	.dword	_ZN39_INTERNAL_6ff097a9_4_k_cu_e2cc4469_60564cuda3std6ranges3__45__cpo4swapE
	.align		8
        /*0050*/ 	.dword	_ZN39_INTERNAL_6ff097a9_4_k_cu_e2cc4469_60564cuda3std6ranges3__45__cpo9iter_moveE
	.align		8
        /*0058*/ 	.dword	_ZN39_INTERNAL_6ff097a9_4_k_cu_e2cc4469_60564cute7productE
	.align		8
        /*0060*/ 	.dword	_ZN39_INTERNAL_6ff097a9_4_k_cu_e2cc4469_60564cute1_E
	.align		8
        /*0068*/ 	.dword	$str$22
	.align		8
        /*0070*/ 	.dword	$str$23


//--------------------- .text._ZN7cutlass13device_kernelINS_4gemm6kernel13GemmUniversalIN4cute5tupleIJiiiiEEENS1_10collective13CollectiveMmaINS1_34MainloopSm90TmaGmmaWarpSpecializedILi9ENS5_IJNS4_1CILi1EEENSA_ILi2EEESB_EEENS1_35KernelTmaWarpSpecializedCooperativeEEENS5_IJNSA_ILi256EEENSA_ILi128EEENSA_ILi64EEEEEEaNS5_IJlSB_lEEEaSK_NS4_8TiledMMAINS4_8MMA_AtomIJNS4_4SM904GMMA27MMA_64x128x32_S32S8S8_SS_TNEEEENS4_6LayoutINS5_IJSC_SB_SB_EEENS5_IJSB_NSA_ILi0EEEST_EEEEENS5_IJNS4_10UnderscoreESW_SW_EEEEENS4_23SM90_TMA_LOAD_MULTICASTENS4_14ComposedLayoutINS4_7SwizzleILi2ELi4ELi3EEENS4_18smem_ptr_flag_bitsILi8EEENSR_INS5_IJNSA_ILi8EEESI_EEENS5_IJSI_SB_EEEEEEEvNS4_8identityENS4_13SM90_TMA_LOADES19_vS1A_EENS_8epilogue10collective6detail29Sm90TmaWarpSpecializedAdapterINS1E_15DefaultEpilogueIaSK_SK_NS1D_6thread17LinearCombinationIaLi1EiiLNS1I_9ScaleType4KindE0ELNS_15FloatRoundStyleE2EaEENS1_15EpilogueDefaultEEEEEvvEEEEvNT_6ParamsE --------------------------
	.section	.text._ZN7cutlass13device_kernelINS_4gemm6kernel13GemmUniversalIN4cute5tupleIJiiiiEEENS1_10collective13CollectiveMmaINS1_34MainloopSm90TmaGmmaWarpSpecializedILi9ENS5_IJNS4_1CILi1EEENSA_ILi2EEESB_EEENS1_35KernelTmaWarpSpecializedCooperativeEEENS5_IJNSA_ILi256EEENSA_ILi128EEENSA_ILi64EEEEEEaNS5_IJlSB_lEEEaSK_NS4_8TiledMMAINS4_8MMA_AtomIJNS4_4SM904GMMA27MMA_64x128x32_S32S8S8_SS_TNEEEENS4_6LayoutINS5_IJSC_SB_SB_EEENS5_IJSB_NSA_ILi0EEEST_EEEEENS5_IJNS4_10UnderscoreESW_SW_EEEEENS4_23SM90_TMA_LOAD_MULTICASTENS4_14ComposedLayoutINS4_7SwizzleILi2ELi4ELi3EEENS4_18smem_ptr_flag_bitsILi8EEENSR_INS5_IJNSA_ILi8EEESI_EEENS5_IJSI_SB_EEEEEEEvNS4_8identityENS4_13SM90_TMA_LOADES19_vS1A_EENS_8epilogue10collective6detail29Sm90TmaWarpSpecializedAdapterINS1E_15DefaultEpilogueIaSK_SK_NS1D_6thread17LinearCombinationIaLi1EiiLNS1I_9ScaleType4KindE0ELNS_15FloatRoundStyleE2EaEENS1_15EpilogueDefaultEEEEEvvEEEEvNT_6ParamsE,"ax",@progbits
	.align	128
.text._ZN7cutlass13device_kernelINS_4gemm6kernel13GemmUniversalIN4cute5tupleIJiiiiEEENS1_10collective13CollectiveMmaINS1_34MainloopSm90TmaGmmaWarpSpecializedILi9ENS5_IJNS4_1CILi1EEENSA_ILi2EEESB_EEENS1_35KernelTmaWarpSpecializedCooperativeEEENS5_IJNSA_ILi256EEENSA_ILi128EEENSA_ILi64EEEEEEaNS5_IJlSB_lEEEaSK_NS4_8TiledMMAINS4_8MMA_AtomIJNS4_4SM904GMMA27MMA_64x128x32_S32S8S8_SS_TNEEEENS4_6LayoutINS5_IJSC_SB_SB_EEENS5_IJSB_NSA_ILi0EEEST_EEEEENS5_IJNS4_10UnderscoreESW_SW_EEEEENS4_23SM90_TMA_LOAD_MULTICASTENS4_14ComposedLayoutINS4_7SwizzleILi2ELi4ELi3EEENS4_18smem_ptr_flag_bitsILi8EEENSR_INS5_IJNSA_ILi8EEESI_EEENS5_IJSI_SB_EEEEEEEvNS4_8identityENS4_13SM90_TMA_LOADES19_vS1A_EENS_8epilogue10collective6detail29Sm90TmaWarpSpecializedAdapterINS1E_15DefaultEpilogueIaSK_SK_NS1D_6thread17LinearCombinationIaLi1EiiLNS1I_9ScaleType4KindE0ELNS_15FloatRoundStyleE2EaEENS1_15EpilogueDefaultEEEEEvvEEEEvNT_6ParamsE:
        .type           _ZN7cutlass13device_kernelINS_4gemm6kernel13GemmUniversalIN4cute5tupleIJiiiiEEENS1_10collective13CollectiveMmaINS1_34MainloopSm90TmaGmmaWarpSpecializedILi9ENS5_IJNS4_1CILi1EEENSA_ILi2EEESB_EEENS1_35KernelTmaWarpSpecializedCooperativeEEENS5_IJNSA_ILi256EEENSA_ILi128EEENSA_ILi64EEEEEEaNS5_IJlSB_lEEEaSK_NS4_8TiledMMAINS4_8MMA_AtomIJNS4_4SM904GMMA27MMA_64x128x32_S32S8S8_SS_TNEEEENS4_6LayoutINS5_IJSC_SB_SB_EEENS5_IJSB_NSA_ILi0EEEST_EEEEENS5_IJNS4_10UnderscoreESW_SW_EEEEENS4_23SM90_TMA_LOAD_MULTICASTENS4_14ComposedLayoutINS4_7SwizzleILi2ELi4ELi3EEENS4_18smem_ptr_flag_bitsILi8EEENSR_INS5_IJNSA_ILi8EEESI_EEENS5_IJSI_SB_EEEEEEEvNS4_8identityENS4_13SM90_TMA_LOADES19_vS1A_EENS_8epilogue10collective6detail29Sm90TmaWarpSpecializedAdapterINS1E_15DefaultEpilogueIaSK_SK_NS1D_6thread17LinearCombinationIaLi1EiiLNS1I_9ScaleType4KindE0ELNS_15FloatRoundStyleE2EaEENS1_15EpilogueDefaultEEEEEvvEEEEvNT_6ParamsE,@function
        .size           _ZN7cutlass13device_kernelINS_4gemm6kernel13GemmUniversalIN4cute5tupleIJiiiiEEENS1_10collective13CollectiveMmaINS1_34MainloopSm90TmaGmmaWarpSpecializedILi9ENS5_IJNS4_1CILi1EEENSA_ILi2EEESB_EEENS1_35KernelTmaWarpSpecializedCooperativeEEENS5_IJNSA_ILi256EEENSA_ILi128EEENSA_ILi64EEEEEEaNS5_IJlSB_lEEEaSK_NS4_8TiledMMAINS4_8MMA_AtomIJNS4_4SM904GMMA27MMA_64x128x32_S32S8S8_SS_TNEEEENS4_6LayoutINS5_IJSC_SB_SB_EEENS5_IJSB_NSA_ILi0EEEST_EEEEENS5_IJNS4_10UnderscoreESW_SW_EEEEENS4_23SM90_TMA_LOAD_MULTICASTENS4_14ComposedLayoutINS4_7SwizzleILi2ELi4ELi3EEENS4_18smem_ptr_flag_bitsILi8EEENSR_INS5_IJNSA_ILi8EEESI_EEENS5_IJSI_SB_EEEEEEEvNS4_8identityENS4_13SM90_TMA_LOADES19_vS1A_EENS_8epilogue10collective6detail29Sm90TmaWarpSpecializedAdapterINS1E_15DefaultEpilogueIaSK_SK_NS1D_6thread17LinearCombinationIaLi1EiiLNS1I_9ScaleType4KindE0ELNS_15FloatRoundStyleE2EaEENS1_15EpilogueDefaultEEEEEvvEEEEvNT_6ParamsE,(.L_x_342 - _ZN7cutlass13device_kernelINS_4gemm6kernel13GemmUniversalIN4cute5tupleIJiiiiEEENS1_10collective13CollectiveMmaINS1_34MainloopSm90TmaGmmaWarpSpecializedILi9ENS5_IJNS4_1CILi1EEENSA_ILi2EEESB_EEENS1_35KernelTmaWarpSpecializedCooperativeEEENS5_IJNSA_ILi256EEENSA_ILi128EEENSA_ILi64EEEEEEaNS5_IJlSB_lEEEaSK_NS4_8TiledMMAINS4_8MMA_AtomIJNS4_4SM904GMMA27MMA_64x128x32_S32S8S8_SS_TNEEEENS4_6LayoutINS5_IJSC_SB_SB_EEENS5_IJSB_NSA_ILi0EEEST_EEEEENS5_IJNS4_10UnderscoreESW_SW_EEEEENS4_23SM90_TMA_LOAD_MULTICASTENS4_14ComposedLayoutINS4_7SwizzleILi2ELi4ELi3EEENS4_18smem_ptr_flag_bitsILi8EEENSR_INS5_IJNSA_ILi8EEESI_EEENS5_IJSI_SB_EEEEEEEvNS4_8identityENS4_13SM90_TMA_LOADES19_vS1A_EENS_8epilogue10collective6detail29Sm90TmaWarpSpecializedAdapterINS1E_15DefaultEpilogueIaSK_SK_NS1D_6thread17LinearCombinationIaLi1EiiLNS1I_9ScaleType4KindE0ELNS_15FloatRoundStyleE2EaEENS1_15EpilogueDefaultEEEEEvvEEEEvNT_6ParamsE)
        .other          _ZN7cutlass13device_kernelINS_4gemm6kernel13GemmUniversalIN4cute5tupleIJiiiiEEENS1_10collective13CollectiveMmaINS1_34MainloopSm90TmaGmmaWarpSpecializedILi9ENS5_IJNS4_1CILi1EEENSA_ILi2EEESB_EEENS1_35KernelTmaWarpSpecializedCooperativeEEENS5_IJNSA_ILi256EEENSA_ILi128EEENSA_ILi64EEEEEEaNS5_IJlSB_lEEEaSK_NS4_8TiledMMAINS4_8MMA_AtomIJNS4_4SM904GMMA27MMA_64x128x32_S32S8S8_SS_TNEEEENS4_6LayoutINS5_IJSC_SB_SB_EEENS5_IJSB_NSA_ILi0EEEST_EEEEENS5_IJNS4_10UnderscoreESW_SW_EEEEENS4_23SM90_TMA_LOAD_MULTICASTENS4_14ComposedLayoutINS4_7SwizzleILi2ELi4ELi3EEENS4_18smem_ptr_flag_bitsILi8EEENSR_INS5_IJNSA_ILi8EEESI_EEENS5_IJSI_SB_EEEEEEEvNS4_8identityENS4_13SM90_TMA_LOADES19_vS1A_EENS_8epilogue10collective6detail29Sm90TmaWarpSpecializedAdapterINS1E_15DefaultEpilogueIaSK_SK_NS1D_6thread17LinearCombinationIaLi1EiiLNS1I_9ScaleType4KindE0ELNS_15FloatRoundStyleE2EaEENS1_15EpilogueDefaultEEEEEvvEEEEvNT_6ParamsE,@"STO_CUDA_ENTRY STV_DEFAULT"
_ZN7cutlass13device_kernelINS_4gemm6kernel13GemmUniversalIN4cute5tupleIJiiiiEEENS1_10collective13CollectiveMmaINS1_34MainloopSm90TmaGmmaWarpSpecializedILi9ENS5_IJNS4_1CILi1EEENSA_ILi2EEESB_EEENS1_35KernelTmaWarpSpecializedCooperativeEEENS5_IJNSA_ILi256EEENSA_ILi128EEENSA_ILi64EEEEEEaNS5_IJlSB_lEEEaSK_NS4_8TiledMMAINS4_8MMA_AtomIJNS4_4SM904GMMA27MMA_64x128x32_S32S8S8_SS_TNEEEENS4_6LayoutINS5_IJSC_SB_SB_EEENS5_IJSB_NSA_ILi0EEEST_EEEEENS5_IJNS4_10UnderscoreESW_SW_EEEEENS4_23SM90_TMA_LOAD_MULTICASTENS4_14ComposedLayoutINS4_7SwizzleILi2ELi4ELi3EEENS4_18smem_ptr_flag_bitsILi8EEENSR_INS5_IJNSA_ILi8EEESI_EEENS5_IJSI_SB_EEEEEEEvNS4_8identityENS4_13SM90_TMA_LOADES19_vS1A_EENS_8epilogue10collective6detail29Sm90TmaWarpSpecializedAdapterINS1E_15DefaultEpilogueIaSK_SK_NS1D_6thread17LinearCombinationIaLi1EiiLNS1I_9ScaleType4KindE0ELNS_15FloatRoundStyleE2EaEENS1_15EpilogueDefaultEEEEEvvEEEEvNT_6ParamsE:
[----:B------:R-:W0:Y:S01]  /*0000*/  LDC R1, c[0x0][0x28] ;  /* 0x00000a00ff017b82 */ /* 0x000e220000000800 */
[----:B------:R-:W1:Y:S01]  /*0010*/  S2R R18, SR_TID.X ;  /* 0x0000000000127919 */ /* 0x000e620000002100 */
[----:B------:R-:W-:Y:S01]  /*0020*/  ELECT P0, URZ, PT ;  /* 0x00000000003f782f */ /* 0x000fe20003800000 */
[----:B------:R-:W-:Y:S01]  /*0030*/  BSSY B0, `(.L_x_0) ;  /* 0x000000f000007945 */ /* 0x000fe20003800000 */
[--C-:B-1----:R-:W-:Y:S02]  /*0040*/  SHF.R.U32.HI R0, RZ, 0x5, R18.reuse ;  /* 0x00000005ff007819 */ /* 0x102fe40000011612 */
[----:B------:R-:W-:-:S03]  /*0050*/  SHF.R.U32.HI R3, RZ, 0x7, R18 ;  /* 0x00000007ff037819 */ /* 0x000fc60000011612 */
[----:B------:R-:W1:Y:S04]  /*0060*/  SHFL.IDX PT, R2, R0, RZ, 0x1f ;  /* 0x00001fff00027589 */ /* 0x000e6800000e0000 */
[----:B------:R2:W3:Y:S01]  /*0070*/  SHFL.IDX PT, R5, R3, RZ, 0x1f ;  /* 0x00001fff03057589 */ /* 0x0004e200000e0000 */
[----:B-1----:R-:W-:-:S13]  /*0080*/  ISETP.NE.OR P0, PT, R2, RZ, !P0 ;  /* 0x000000ff0200720c */ /* 0x002fda0004705670 */
[----:B0-23--:R-:W-:Y:S05]  /*0090*/  @P0 BRA `(.L_x_1) ;  /* 0x0000000000200947 */ /* 0x00dfea0003800000 */
[----:B------:R-:W-:Y:S02]  /*00a0*/  ULDC.64 UR4, c[0x0][0x198] ;  /* 0x0000660000047ab9 */ /* 0x000fe40000000a00 */
[----:B------:R-:W-:Y:S02]  /*00b0*/  UIADD3 UR6, UP0, UR4, 0xf0, URZ ;  /* 0x000000f004067890 */ /* 0x000fe4000ff1e03f */
[----:B------:R-:W-:Y:S02]  /*00c0*/  UIADD3 UR4, UP1, UR4, 0x1f0, URZ ;  /* 0x000001f004047890 */ /* 0x000fe4000ff3e03f */
[----:B------:R-:W-:Y:S02]  /*00d0*/  UIADD3.X UR7, URZ, UR5, URZ, UP0, !UPT ;  /* 0x000000053f077290 */ /* 0x000fe400087fe43f */
[----:B------:R-:W-:-:S07]  /*00e0*/  UIADD3.X UR5, URZ, UR5, URZ, UP1, !UPT ;  /* 0x000000053f057290 */ /* 0x000fce0008ffe43f */
[----:B------:R0:W-:Y:S02]  /*00f0*/  UTMACCTL.PF [UR6] ;  /* 0x00000000060079b9 */ /* 0x0001e40008040000 */
[----:B------:R0:W-:Y:S02]  /*0100*/  UTMACCTL.PF [UR4] ;  /* 0x00000000040079b9 */ /* 0x0001e40008040000 */
[----:B0-----:R-:W-:Y:S01]  /*0110*/  NOP ;  /* 0x0000000000007918 */ /* 0x001fe20000000000 */
.L_x_1:
[----:B------:R-:W-:Y:S05]  /*0120*/  BSYNC B0 ;  /* 0x0000000000007941 */ /* 0x000fea0003800000 */
.L_x_0:
[----:B------:R-:W0:Y:S02]  /*0130*/  SHFL.IDX PT, R3, R0, RZ, 0x1f ;  /* 0x00001fff00037589 */ /* 0x000e2400000e0000 */
[----:B0-----:R-:W-:-:S13]  /*0140*/  ISETP.NE.AND P0, PT, R3, RZ, PT ;  /* 0x000000ff0300720c */ /* 0x001fda0003f05270 */
[----:B------:R-:W-:Y:S05]  /*0150*/  @P0 BRA `(.L_x_2) ;  /* 0x00000000008c0947 */ /* 0x000fea0003800000 */
[----:B------:R-:W-:Y:S01]  /*0160*/  ELECT P0, URZ, PT ;  /* 0x00000000003f782f */ /* 0x000fe20003800000 */
[----:B------:R-:W-:-:S12]  /*0170*/  BSSY B0, `(.L_x_2) ;  /* 0x0000021000007945 */ /* 0x000fd80003800000 */
[----:B------:R-:W-:Y:S05]  /*0180*/  @!P0 BRA `(.L_x_3) ;  /* 0x00000000007c8947 */ /* 0x000fea0003800000 */
[----:B------:R-:W0:Y:S01]  /*0190*/  S2UR UR8, SR_CgaCtaId ;  /* 0x00000000000879c3 */ /* 0x000e220000008800 */
[----:B------:R-:W-:Y:S01]  /*01a0*/  UMOV UR4, 0x400 ;  /* 0x0000040000047882 */ /* 0x000fe20000000000 */
[----:B------:R-:W-:Y:S01]  /*01b0*/  UMOV UR5, 0x1 ;  /* 0x0000000100057882 */ /* 0x000fe20000000000 */
[----:B------:R-:W-:Y:S02]  /*01c0*/  UMOV UR6, 0x4 ;  /* 0x0000000400067882 */ /* 0x000fe40000000000 */
[----:B------:R-:W-:-:S04]  /*01d0*/  UIADD3 UR6, -UR6, 0x100000, URZ ;  /* 0x0010000006067890 */ /* 0x000fc8000fffe13f */
[----:B------:R-:W-:Y:S02]  /*01e0*/  USHF.L.U32 UR7, UR6, 0xb, URZ ;  /* 0x0000000b06077899 */ /* 0x000fe4000800063f */
[----:B------:R-:W-:Y:S02]  /*01f0*/  USHF.L.U32 UR6, UR6, 0x1, URZ ;  /* 0x0000000106067899 */ /* 0x000fe4000800063f */
[----:B0-----:R-:W-:Y:S02]  /*0200*/  ULEA UR8, UR8, UR4, 0x18 ;  /* 0x0000000408087291 */ /* 0x001fe4000f8ec03f */
[----:B------:R-:W-:-:S04]  /*0210*/  UIADD3 UR4, -UR5, 0x100000, URZ ;  /* 0x0010000005047890 */ /* 0x000fc8000fffe13f */
[----:B------:R-:W-:Y:S02]  /*0220*/  USHF.L.U32 UR5, UR4, 0xb, URZ ;  /* 0x0000000b04057899 */ /* 0x000fe4000800063f */
[----:B------:R-:W-:Y:S01]  /*0230*/  USHF.L.U32 UR4, UR4, 0x1, URZ ;  /* 0x0000000104047899 */ /* 0x000fe2000800063f */
[----:B------:R-:W0:Y:S11]  /*0240*/  FENCE.VIEW.ASYNC.S ;  /* 0x00000000000073c6 */ /* 0x000e360000000000 */
[----:B0-----:R0:W1:Y:S01]  /*0250*/  SYNCS.EXCH.64 URZ, [UR8], UR4 ;  /* 0x00000004083f75b2 */ /* 0x0010620008000100 */
[----:B------:R0:W2:Y:S01]  /*0260*/  SYNCS.EXCH.64 URZ, [UR8+0x48], UR6 ;  /* 0x00004806083f75b2 */ /* 0x0000a20008000100 */
[----:B------:R0:W3:Y:S01]  /*0270*/  SYNCS.EXCH.64 URZ, [UR8+0x8], UR4 ;  /* 0x00000804083f75b2 */ /* 0x0000e20008000100 */
[----:B------:R0:W4:Y:S01]  /*0280*/  SYNCS.EXCH.64 URZ, [UR8+0x50], UR6 ;  /* 0x00005006083f75b2 */ /* 0x0001220008000100 */
[----:B------:R0:W0:Y:S01]  /*0290*/  SYNCS.EXCH.64 URZ, [UR8+0x10], UR4 ;  /* 0x00001004083f75b2 */ /* 0x0000220008000100 */
        /* <DEDUP_REMOVED lines=13> */
[----:B------:R-:W-:Y:S01]  /*0370*/  NOP ;  /* 0x0000000000007918 */ /* 0x000fe20000000000 */
.L_x_3:
[----:B0-----:R-:W-:Y:S05]  /*0380*/  BSYNC B0 ;  /* 0x0000000000007941 */ /* 0x001fea0003800000 */
.L_x_2:
[----:B------:R-:W-:Y:S01]  /*0390*/  SHF.R.S32.HI R7, RZ, 0x1f, R18 ;  /* 0x0000001fff077819 */ /* 0x000fe20000011412 */
[----:B------:R-:W0:Y:S01]  /*03a0*/  SHFL.IDX PT, R0, R0, RZ, 0x1f ;  /* 0x00001fff00007589 */ /* 0x000e2200000e0000 */
[----:B------:R-:W5:Y:S01]  /*03b0*/  S2UR UR8, SR_CTAID.X ;  /* 0x00000000000879c3 */ /* 0x000f620000002500 */
[----:B------:R-:W-:Y:S02]  /*03c0*/  ELECT P0, URZ, PT ;  /* 0x00000000003f782f */ /* 0x000fe40003800000 */
[----:B------:R-:W-:Y:S01]  /*03d0*/  LEA.HI R7, R7, R18, RZ, 0x7 ;  /* 0x0000001207077211 */ /* 0x000fe200078f38ff */
[----:B------:R-:W1:Y:S01]  /*03e0*/  S2R R4, SR_CTAID.Y ;  /* 0x0000000000047919 */ /* 0x000e620000002600 */
[----:B------:R-:W-:Y:S01]  /*03f0*/  ULDC UR4, c[0x0][0x154] ;  /* 0x0000550000047ab9 */ /* 0x000fe20000000800 */
[----:B------:R-:W-:Y:S01]  /*0400*/  NOP ;  /* 0x0000000000007918 */ /* 0x000fe20000000000 */
[----:B------:R-:W-:Y:S01]  /*0410*/  LOP3.LUT R7, R7, 0xffffff80, RZ, 0xc0, !PT ;  /* 0xffffff8007077812 */ /* 0x000fe200078ec0ff */
[----:B------:R-:W-:Y:S01]  /*0420*/  NOP ;  /* 0x0000000000007918 */ /* 0x000fe20000000000 */
[----:B------:R-:W2:Y:S03]  /*0430*/  LDC R13, c[0x0][0x140] ;  /* 0x00005000ff0d7b82 */ /* 0x000ea60000000800 */
[----:B------:R-:W-:-:S05]  /*0440*/  IMAD.IADD R7, R18, 0x1, -R7 ;  /* 0x0000000112077824 */ /* 0x000fca00078e0a07 */
[----:B------:R-:W-:Y:S01]  /*0450*/  SHF.R.S32.HI R6, RZ, 0x1f, R7 ;  /* 0x0000001fff067819 */ /* 0x000fe20000011407 */
[----:B------:R-:W3:Y:S01]  /*0460*/  LDC R10, c[0x0][0x144] ;  /* 0x00005100ff0a7b82 */ /* 0x000ee20000000800 */
[----:B------:R-:W-:Y:S02]  /*0470*/  LOP3.LUT P2, RZ, R7, 0x7, RZ, 0xc0, !PT ;  /* 0x0000000707ff7812 */ /* 0x000fe4000784c0ff */
[----:B------:R-:W-:Y:S02]  /*0480*/  LEA.HI R6, R6, R7, RZ, 0x3 ;  /* 0x0000000706067211 */ /* 0x000fe400078f18ff */
[----:B0-----:R-:W-:Y:S02]  /*0490*/  ISETP.NE.OR P0, PT, R0, RZ, !P0 ;  /* 0x000000ff0000720c */ /* 0x001fe40004705670 */
[--C-:B------:R-:W-:Y:S02]  /*04a0*/  SHF.R.S32.HI R0, RZ, 0x3, R6.reuse ;  /* 0x00000003ff007819 */ /* 0x100fe40000011406 */
[----:B------:R-:W-:-:S02]  /*04b0*/  SHF.R.S32.HI R9, RZ, 0x1f, R6 ;  /* 0x0000001fff097819 */ /* 0x000fc40000011406 */
[----:B------:R-:W-:Y:S02]  /*04c0*/  SHF.R.S32.HI R6, RZ, 0x1f, R3 ;  /* 0x0000001fff067819 */ /* 0x000fe40000011403 */
[----:B------:R-:W-:Y:S02]  /*04d0*/  LEA.HI R9, R9, R0, RZ, 0x2 ;  /* 0x0000000009097211 */ /* 0x000fe400078f10ff */
[----:B------:R-:W-:Y:S02]  /*04e0*/  LEA.HI R6, R6, R3, RZ, 0x2 ;  /* 0x0000000306067211 */ /* 0x000fe400078f10ff */
[----:B-1----:R-:W-:Y:S01]  /*04f0*/  I2FP.F32.U32 R8, R4 ;  /* 0x0000000400087245 */ /* 0x002fe20000201000 */
[----:B------:R-:W-:Y:S01]  /*0500*/  VOTEU.ALL UP0, P0 ;  /* 0x00000000003f7886 */ /* 0x000fe20000000000 */
[----:B------:R-:W-:Y:S01]  /*0510*/  LOP3.LUT R6, R6, 0x3ffffffc, RZ, 0xc0, !PT ;  /* 0x3ffffffc06067812 */ /* 0x000fe200078ec0ff */
[----:B------:R-:W-:Y:S01]  /*0520*/  VOTEU.ALL UP1, P0 ;  /* 0x00000000003f7886 */ /* 0x000fe20000020000 */
[----:B------:R-:W-:Y:S01]  /*0530*/  LOP3.LUT R9, R9, 0xfffffffc, RZ, 0xc0, !PT ;  /* 0xfffffffc09097812 */ /* 0x000fe200078ec0ff */
[----:B------:R-:W-:Y:S01]  /*0540*/  FMUL R12, R8, UR4 ;  /* 0x00000004080c7c20 */ /* 0x000fe20008400000 */
[----:B------:R-:W0:Y:S01]  /*0550*/  @!UP0 S2UR UR7, SR_CgaCtaId ;  /* 0x00000000000789c3 */ /* 0x000e220000008800 */
[----:B------:R-:W-:Y:S01]  /*0560*/  IMAD.IADD R11, R3, 0x1, -R6 ;  /* 0x00000001030b7824 */ /* 0x000fe200078e0a06 */
[----:B-----5:R-:W-:Y:S01]  /*0570*/  I2FP.F32.U32 R6, UR8 ;  /* 0x0000000800067c45 */ /* 0x020fe20008201000 */
[----:B------:R-:W-:Y:S01]  /*0580*/  IMAD.IADD R0, R0, 0x1, -R9 ;  /* 0x0000000100007824 */ /* 0x000fe200078e0a09 */
[----:B------:R-:W-:Y:S01]  /*0590*/  ULDC UR4, c[0x0][0x150] ;  /* 0x0000540000047ab9 */ /* 0x000fe20000000800 */
[----:B------:R-:W1:Y:S01]  /*05a0*/  F2I.U32.TRUNC.NTZ R12, R12 ;  /* 0x0000000c000c7305 */ /* 0x000e62000020f000 */
[----:B------:R-:W-:Y:S01]  /*05b0*/  SHF.R.S32.HI R3, RZ, 0x1f, R2 ;  /* 0x0000001fff037819 */ /* 0x000fe20000011402 */
[----:B------:R-:W-:Y:S01]  /*05c0*/  FMUL R8, R6, UR4 ;  /* 0x0000000406087c20 */ /* 0x000fe20008400000 */
[----:B------:R-:W5:Y:S01]  /*05d0*/  LDC R9, c[0x0][0x148] ;  /* 0x00005200ff097b82 */ /* 0x000f620000000800 */
[----:B------:R-:W-:Y:S01]  /*05e0*/  IMAD R11, R11, 0x4, R0 ;  /* 0x000000040b0b7824 */ /* 0x000fe200078e0200 */
[----:B------:R-:W-:Y:S01]  /*05f0*/  LEA.HI R3, R3, R2, RZ, 0x2 ;  /* 0x0000000203037211 */ /* 0x000fe200078f10ff */
[----:B------:R-:W-:Y:S01]  /*0600*/  UMOV UR4, 0x20 ;  /* 0x0000002000047882 */ /* 0x000fe20000000000 */
[----:B------:R-:W-:Y:S01]  /*0610*/  @!UP0 UMOV UR6, 0x400 ;  /* 0x0000040000068882 */ /* 0x000fe20000000000 */
[----:B------:R-:W4:Y:S01]  /*0620*/  F2I.U32.TRUNC.NTZ R8, R8 ;  /* 0x0000000800087305 */ /* 0x000f22000020f000 */
[----:B------:R-:W-:Y:S01]  /*0630*/  LOP3.LUT R3, R3, 0xfffffffc, RZ, 0xc0, !PT ;  /* 0xfffffffc03037812 */ /* 0x000fe200078ec0ff */
[----:B------:R-:W-:Y:S01]  /*0640*/  IMAD.SHL.U32 R6, R11, 0x4, RZ ;  /* 0x000000040b067824 */ /* 0x000fe200078e00ff */
[----:B------:R-:W-:-:S04]  /*0650*/  @!UP0 UIADD3 UR4, -UR4, 0x100000, URZ ;  /* 0x0010000004048890 */ /* 0x000fc8000fffe13f */
[----:B------:R-:W-:Y:S02]  /*0660*/  @!UP0 USHF.L.U32 UR5, UR4, 0xb, URZ ;  /* 0x0000000b04058899 */ /* 0x000fe4000800063f */
[----:B------:R-:W-:Y:S01]  /*0670*/  @!UP0 USHF.L.U32 UR4, UR4, 0x1, URZ ;  /* 0x0000000104048899 */ /* 0x000fe2000800063f */
[----:B--2---:R-:W-:Y:S01]  /*0680*/  ISETP.EQ.U32.AND P3, PT, R13, 0x1, PT ;  /* 0x000000010d00780c */ /* 0x004fe20003f62070 */
[----:B------:R-:W-:Y:S01]  /*0690*/  IMAD.IADD R0, R2, 0x1, -R3 ;  /* 0x0000000102007824 */ /* 0x000fe200078e0a03 */
[----:B------:R-:W-:Y:S01]  /*06a0*/  LOP3.LUT R23, R11, 0xc, R6, 0x78, !PT ;  /* 0x0000000c0b177812 */ /* 0x000fe200078e7806 */
[----:B-1----:R-:W-:Y:S01]  /*06b0*/  IMAD.MOV R14, RZ, RZ, -R12 ;  /* 0x000000ffff0e7224 */ /* 0x002fe200078e0a0c */
[----:B0-----:R-:W-:Y:S02]  /*06c0*/  @!UP0 ULEA UR6, UR7, UR6, 0x18 ;  /* 0x0000000607068291 */ /* 0x001fe4000f8ec03f */
[C---:B------:R-:W-:Y:S01]  /*06d0*/  ISETP.NE.AND P1, PT, R0.reuse, 0x3, PT ;  /* 0x000000030000780c */ /* 0x040fe20003f25270 */
[----:B------:R-:W-:Y:S01]  /*06e0*/  VOTEU.ALL UP0, P0 ;  /* 0x00000000003f7886 */ /* 0x000fe20000000000 */
[----:B------:R-:W-:Y:S01]  /*06f0*/  ISETP.LT.U32.AND P0, PT, R23, 0x2, !P2 ;  /* 0x000000021700780c */ /* 0x000fe20005701070 */
[----:B----4-:R-:W-:Y:S01]  /*0700*/  IMAD.MOV R3, RZ, RZ, -R8 ;  /* 0x000000ffff037224 */ /* 0x010fe200078e0a08 */
[----:B------:R-:W-:Y:S01]  /*0710*/  ISETP.EQ.OR P1, PT, R0, RZ, !P1 ;  /* 0x000000ff0000720c */ /* 0x000fe20004f22670 */
[C---:B------:R-:W-:Y:S01]  /*0720*/  VIADD R8, R5.reuse, 0xffffffff ;  /* 0xffffffff05087836 */ /* 0x040fe20000000000 */
[----:B------:R-:W-:Y:S01]  /*0730*/  ISETP.NE.AND P2, PT, R5, RZ, PT ;  /* 0x000000ff0500720c */ /* 0x000fe20003f45270 */
[----:B-----5:R-:W-:Y:S01]  /*0740*/  IMAD R2, R9, R14, R4 ;  /* 0x0000000e09027224 */ /* 0x020fe200078e0204 */
[----:B------:R-:W-:Y:S01]  /*0750*/  ISETP.EQ.AND P1, PT, R5, RZ, P1 ;  /* 0x000000ff0500720c */ /* 0x000fe20000f22270 */
[----:B---3--:R-:W-:Y:S01]  /*0760*/  IMAD R3, R10, R3, UR8 ;  /* 0x000000080a037e24 */ /* 0x008fe2000f8e0203 */
[----:B------:R-:W-:Y:S01]  /*0770*/  ISETP.GE.U32.AND P5, PT, R8, 0x2, PT ;  /* 0x000000020800780c */ /* 0x000fe20003fa6070 */
[----:B------:R-:W0:Y:S02]  /*0780*/  FENCE.VIEW.ASYNC.S ;  /* 0x00000000000073c6 */ /* 0x000e240000000000 */
[----:B0-----:R0:W1:Y:S01]  /*0790*/  @!UP0 SYNCS.EXCH.64 URZ, [UR6+0xa0], UR4 ;  /* 0x0000a004063f85b2 */ /* 0x0010620008000100 */
[----:B------:R-:W-:-:S02]  /*07a0*/  ISETP.NE.AND P4, PT, R2, R23, PT ;  /* 0x000000170200720c */ /* 0x000fc40003f85270 */
[----:B------:R-:W-:Y:S02]  /*07b0*/  SEL R19, RZ, 0x1, !P1 ;  /* 0x00000001ff137807 */ /* 0x000fe40004800000 */
[----:B------:R-:W-:Y:S02]  /*07c0*/  ISETP.EQ.OR P4, PT, R3, RZ, !P4 ;  /* 0x000000ff0300720c */ /* 0x000fe40006782670 */
[----:B------:R-:W-:Y:S02]  /*07d0*/  SEL R19, R19, 0x2, P5 ;  /* 0x0000000213137807 */ /* 0x000fe40002800000 */
[----:B------:R-:W-:-:S04]  /*07e0*/  PLOP3.LUT P0, PT, P0, P4, PT, 0x80, 0x0 ;  /* 0x000000000000781c */ /* 0x000fc80000709070 */
[----:B------:R-:W-:Y:S01]  /*07f0*/  P2R R157, PR, RZ, 0x1 ;  /* 0x00000001ff9d7803 */ /* 0x000fe20000000000 */
[----:B------:R0:W2:Y:S01]  /*0800*/  @!UP1 SYNCS.EXCH.64 URZ, [UR6+0xa8], UR4 ;  /* 0x0000a804063f95b2 */ /* 0x0000a20008000100 */
[----:B------:R-:W-:Y:S01]  /*0810*/  NOP ;  /* 0x0000000000007918 */ /* 0x000fe20000000000 */
[----:B------:R-:W-:Y:S06]  /*0820*/  @!P3 BRA `(.L_x_4) ;  /* 0x000000000008b947 */ /* 0x000fec0003800000 */
[----:B-12---:R-:W-:Y:S01]  /*0830*/  UCGABAR_ARV ;  /* 0x00000000000079c7 */ /* 0x006fe20008000000 */
[----:B------:R-:W-:Y:S05]  /*0840*/  BRA `(.L_x_5) ;  /* 0x0000000000047947 */ /* 0x000fea0003800000 */
.L_x_4:
[----:B-12---:R-:W-:Y:S01]  /*0850*/  NOP ;  /* 0x0000000000007918 */ /* 0x006fe20000000000 */
.L_x_5:
[----:B------:R-:W1:Y:S01]  /*0860*/  LDC R2, c[0x0][0x65c] ;  /* 0x00019700ff027b82 */ /* 0x000e620000000800 */
[----:B------:R-:W-:Y:S02]  /*0870*/  IMAD.U32 R6, RZ, RZ, UR8 ;  /* 0x00000008ff067e24 */ /* 0x000fe4000f8e00ff */
[----:B------:R-:W-:Y:S01]  /*0880*/  IMAD.MOV.U32 R7, RZ, RZ, RZ ;  /* 0x000000ffff077224 */ /* 0x000fe200078e00ff */
[----:B-1----:R-:W-:-:S04]  /*0890*/  ISETP.NE.AND P1, PT, R2, 0x1, PT ;  /* 0x000000010200780c */ /* 0x002fc80003f25270 */
[----:B------:R-:W-:-:S09]  /*08a0*/  P2R R5, PR, RZ, 0x2 ;  /* 0x00000002ff057803 */ /* 0x000fd20000000000 */
[----:B------:R-:W1:Y:S01]  /*08b0*/  @P1 LDC R17, c[0x0][0x10] ;  /* 0x00000400ff111b82 */ /* 0x000e620000000800 */
[----:B------:R-:W-:Y:S02]  /*08c0*/  @P1 IMAD.MOV.U32 R5, RZ, RZ, RZ ;  /* 0x000000ffff051224 */ /* 0x000fe400078e00ff */
[----:B------:R-:W-:-:S05]  /*08d0*/  @P1 IMAD.MOV.U32 R13, RZ, RZ, RZ ;  /* 0x000000ffff0d1224 */ /* 0x000fca00078e00ff */
[----:B------:R-:W2:Y:S01]  /*08e0*/  @!P1 LDC R11, c[0x0][0xc] ;  /* 0x00000300ff0b9b82 */ /* 0x000ea20000000800 */
[----:B-1----:R-:W-:-:S04]  /*08f0*/  @P1 IMAD.WIDE.U32 R16, R17, UR8, R4 ;  /* 0x0000000811101c25 */ /* 0x002fc8000f8e0004 */
[----:B------:R-:W-:Y:S02]  /*0900*/  @P1 IMAD.IADD R17, R17, 0x1, R13 ;  /* 0x0000000111111824 */ /* 0x000fe400078e020d */
[----:B--2---:R-:W-:-:S04]  /*0910*/  @!P1 IMAD.WIDE.U32 R6, R4, R11, R6 ;  /* 0x0000000b04069225 */ /* 0x004fc800078e0006 */
[----:B------:R-:W-:Y:S02]  /*0920*/  @!P1 IMAD.MOV.U32 R16, RZ, RZ, R6 ;  /* 0x000000ffff109224 */ /* 0x000fe400078e0006 */
[----:B------:R-:W-:Y:S01]  /*0930*/  @!P1 IMAD.MOV.U32 R17, RZ, RZ, R7 ;  /* 0x000000ffff119224 */ /* 0x000fe200078e0007 */
[----:B------:R-:W-:Y:S06]  /*0940*/  @!P3 BRA `(.L_x_6) ;  /* 0x00000000000cb947 */ /* 0x000fec0003800000 */
[----:B------:R-:W-:Y:S01]  /*0950*/  UCGABAR_WAIT ;  /* 0x0000000000007dc7 */ /* 0x000fe20008000000 */
[----:B------:R-:W-:Y:S01]  /*0960*/  CCTL.IVALL ;  /* 0x00000000ff00798f */ /* 0x000fe20002000000 */
[----:B------:R-:W-:Y:S05]  /*0970*/  BRA `(.L_x_7) ;  /* 0x0000000000047947 */ /* 0x000fea0003800000 */
.L_x_6:
[----:B------:R-:W-:Y:S06]  /*0980*/  BAR.SYNC.DEFER_BLOCKING 0x0 ;  /* 0x0000000000007b1d */ /* 0x000fec0000010000 */
.L_x_7:
[----:B------:R-:W-:Y:S05]  /*0990*/  @!P2 BRA `(.L_x_8) ;  /* 0x000000800050a947 */ /* 0x000fea0003800000 */
[----:B------:R-:W-:-:S13]  /*09a0*/  ISETP.GT.U32.AND P0, PT, R8, 0x1, PT ;  /* 0x000000010800780c */ /* 0x000fda0003f04070 */
[----:B0-----:R-:W-:Y:S05]  /*09b0*/  @P0 EXIT ;  /* 0x000000000000094d */ /* 0x001fea0003800000 */
[----:B------:R-:W-:Y:S01]  /*09c0*/  ULDC.64 UR4, c[0x0][0x650] ;  /* 0x0001940000047ab9 */ /* 0x000fe20000000a00 */
[----:B------:R-:W-:Y:S01]  /*09d0*/  PRMT R0, RZ, 0x7610, R0 ;  /* 0x00007610ff007816 */ /* 0x000fe20000000000 */
[----:B------:R-:W-:Y:S01]  /*09e0*/  IMAD.MOV.U32 R153, RZ, RZ, -0x1 ;  /* 0xffffffffff997424 */ /* 0x000fe200078e00ff */
[----:B------:R-:W-:Y:S01]  /*09f0*/  ISETP.GE.U32.AND P0, PT, R16, UR4, PT ;  /* 0x0000000410007c0c */ /* 0x000fe2000bf06070 */
[----:B------:R-:W-:Y:S02]  /*0a00*/  IMAD.MOV.U32 R152, RZ, RZ, -0x1 ;  /* 0xffffffffff987424 */ /* 0x000fe400078e00ff */
[----:B------:R-:W-:Y:S01]  /*0a10*/  IMAD.MOV.U32 R22, RZ, RZ, -0x1 ;  /* 0xffffffffff167424 */ /* 0x000fe200078e00ff */
[----:B------:R-:W-:-:S13]  /*0a20*/  ISETP.GE.U32.AND.EX P0, PT, R17, UR5, PT, P0 ;  /* 0x0000000511007c0c */ /* 0x000fda000bf06100 */
[----:B------:R-:W-:Y:S05]  /*0a30*/  @P0 BRA `(.L_x_9) ;  /* 0x00000004002c0947 */ /* 0x000fea0003800000 */
[----:B------:R-:W0:Y:S01]  /*0a40*/  LDC.64 R20, c[0x0][0x628] ;  /* 0x00018a00ff147b82 */ /* 0x000e220000000a00 */
[----:B------:R-:W-:Y:S02]  /*0a50*/  IMAD.MOV.U32 R6, RZ, RZ, R16 ;  /* 0x000000ffff067224 */ /* 0x000fe400078e0010 */
[----:B------:R-:W-:-:S05]  /*0a60*/  IMAD.MOV.U32 R7, RZ, RZ, R17 ;  /* 0x000000ffff077224 */ /* 0x000fca00078e0011 */
[----:B------:R-:W1:Y:S08]  /*0a70*/  LDC R0, c[0x0][0x630] ;  /* 0x00018c00ff007b82 */ /* 0x000e700000000800 */
[----:B------:R-:W2:Y:S01]  /*0a80*/  LDC.64 R24, c[0x0][0x620] ;  /* 0x00018800ff187b82 */ /* 0x000ea20000000a00 */
[----:B0-----:R-:W-:-:S04]  /*0a90*/  ISETP.NE.U32.AND P0, PT, R20, RZ, PT ;  /* 0x000000ff1400720c */ /* 0x001fc80003f05070 */
[----:B------:R-:W-:-:S13]  /*0aa0*/  ISETP.NE.AND.EX P0, PT, R21, RZ, PT, P0 ;  /* 0x000000ff1500720c */ /* 0x000fda0003f05300 */
[----:B-12---:R-:W-:Y:S05]  /*0ab0*/  @!P0 BRA `(.L_x_10) ;  /* 0x0000000000288947 */ /* 0x006fea0003800000 */
[----:B------:R-:W0:Y:S02]  /*0ac0*/  LDC R13, c[0x0][0x634] ;  /* 0x00018d00ff0d7b82 */ /* 0x000e240000000800 */
[----:B0-----:R-:W-:-:S05]  /*0ad0*/  IADD3 R13, P0, R16, R13, RZ ;  /* 0x0000000d100d7210 */ /* 0x001fca0007f1e0ff */
[----:B------:R-:W-:-:S04]  /*0ae0*/  IMAD.X R15, RZ, RZ, R17, P0 ;  /* 0x000000ffff0f7224 */ /* 0x000fc800000e0611 */
[----:B------:R-:W-:-:S04]  /*0af0*/  IMAD.WIDE.U32 R6, R15, R20, RZ ;  /* 0x000000140f067225 */ /* 0x000fc800078e00ff */
[----:B------:R-:W-:-:S04]  /*0b00*/  IMAD.WIDE.U32 R10, P0, R13, R21, R6 ;  /* 0x000000150d0a7225 */ /* 0x000fc80007800006 */
[----:B------:R-:W-:-:S04]  /*0b10*/  IMAD.WIDE.U32 R6, R13, R20, RZ ;  /* 0x000000140d067225 */ /* 0x000fc800078e00ff */
[----:B------:R-:W-:Y:S01]  /*0b20*/  IMAD.X R13, RZ, RZ, RZ, P0 ;  /* 0x000000ffff0d7224 */ /* 0x000fe200000e06ff */
[----:B------:R-:W-:Y:S01]  /*0b30*/  IADD3 RZ, P0, R7, R10, RZ ;  /* 0x0000000a07ff7210 */ /* 0x000fe20007f1e0ff */
[----:B------:R-:W-:-:S04]  /*0b40*/  IMAD.MOV.U32 R12, RZ, RZ, R11 ;  /* 0x000000ffff0c7224 */ /* 0x000fc800078e000b */
[----:B------:R-:W-:-:S08]  /*0b50*/  IMAD.WIDE.U32.X R6, R15, R21, R12, P0 ;  /* 0x000000150f067225 */ /* 0x000fd000000e040c */
.L_x_10:
[----:B------:R-:W0:Y:S01]  /*0b60*/  LDC.64 R20, c[0x0][0x640] ;  /* 0x00019000ff147b82 */ /* 0x000e220000000a00 */
[--C-:B------:R-:W-:Y:S01]  /*0b70*/  SHF.R.U64 R27, R6, R0, R7.reuse ;  /* 0x00000000061b7219 */ /* 0x100fe20000001207 */
[----:B------:R-:W-:Y:S01]  /*0b80*/  IMAD R28, R9, R14, R4 ;  /* 0x0000000e091c7224 */ /* 0x000fe200078e0204 */
[----:B------:R-:W-:Y:S02]  /*0b90*/  SHF.R.U32.HI R0, RZ, R0, R7 ;  /* 0x00000000ff007219 */ /* 0x000fe40000011607 */
[----:B------:R-:W-:-:S03]  /*0ba0*/  IADD3 R5, P0, RZ, -R27, RZ ;  /* 0x8000001bff057210 */ /* 0x000fc60007f1e0ff */
[----:B------:R-:W1:Y:S02]  /*0bb0*/  LDC R8, c[0x0][0x618] ;  /* 0x00018600ff087b82 */ /* 0x000e640000000800 */
[----:B------:R-:W-:-:S04]  /*0bc0*/  IMAD.X R7, RZ, RZ, ~R0, P0 ;  /* 0x000000ffff077224 */ /* 0x000fc800000e0e00 */
[-C--:B------:R-:W-:Y:S02]  /*0bd0*/  IMAD R0, R7, R24.reuse, RZ ;  /* 0x0000001807007224 */ /* 0x080fe400078e02ff */
[----:B------:R-:W2:Y:S01]  /*0be0*/  LDC R11, c[0x0][0x608] ;  /* 0x00018200ff0b7b82 */ /* 0x000ea20000000800 */
[----:B------:R-:W-:-:S04]  /*0bf0*/  IMAD.WIDE.U32 R6, R5, R24, R16 ;  /* 0x0000001805067225 */ /* 0x000fc800078e0010 */
[----:B------:R-:W-:Y:S02]  /*0c00*/  IMAD R5, R5, R25, R0 ;  /* 0x0000001905057224 */ /* 0x000fe400078e0200 */
[----:B------:R-:W-:Y:S01]  /*0c10*/  IMAD.MOV.U32 R25, RZ, RZ, 0x1 ;  /* 0x00000001ff197424 */ /* 0x000fe200078e00ff */
[----:B------:R-:W3:Y:S01]  /*0c20*/  LDC R12, c[0x0][0x658] ;  /* 0x00019600ff0c7b82 */ /* 0x000ee20000000800 */
[----:B0-----:R-:W-:Y:S01]  /*0c30*/  ISETP.NE.U32.AND P0, PT, R20, RZ, PT ;  /* 0x000000ff1400720c */ /* 0x001fe20003f05070 */
[----:B------:R-:W-:Y:S02]  /*0c40*/  IMAD.IADD R5, R7, 0x1, R5 ;  /* 0x0000000107057824 */ /* 0x000fe400078e0205 */
[----:B------:R-:W-:Y:S01]  /*0c50*/  IMAD.MOV.U32 R7, RZ, RZ, -0x1 ;  /* 0xffffffffff077424 */ /* 0x000fe200078e00ff */
[----:B------:R-:W-:-:S03]  /*0c60*/  ISETP.NE.AND.EX P0, PT, R21, RZ, PT, P0 ;  /* 0x000000ff1500720c */ /* 0x000fc60003f05300 */
[----:B------:R-:W0:Y:S01]  /*0c70*/  LDC R15, c[0x0][0x600] ;  /* 0x00018000ff0f7b82 */ /* 0x000e220000000800 */
[-CC-:B-1----:R-:W-:Y:S02]  /*0c80*/  SHF.R.U64 R13, R6, R8.reuse, R5.reuse ;  /* 0x00000008060d7219 */ /* 0x182fe40000001205 */
[----:B------:R-:W-:-:S05]  /*0c90*/  SHF.R.U32.HI R0, RZ, R8, R5 ;  /* 0x00000008ff007219 */ /* 0x000fca0000011605 */
[----:B------:R-:W1:Y:S01]  /*0ca0*/  LDC R22, c[0x0][0x648] ;  /* 0x00019200ff167b82 */ /* 0x000e620000000800 */
[-CC-:B--2---:R-:W-:Y:S02]  /*0cb0*/  SHF.R.U64 R29, R13, R11.reuse, R0.reuse ;  /* 0x0000000b0d1d7219 */ /* 0x184fe40000001200 */
[----:B------:R-:W-:-:S05]  /*0cc0*/  SHF.R.U32.HI R5, RZ, R11, R0 ;  /* 0x0000000bff057219 */ /* 0x000fca0000011600 */
[----:B------:R-:W2:Y:S01]  /*0cd0*/  LDC R24, c[0x0][0x638] ;  /* 0x00018e00ff187b82 */ /* 0x000ea20000000800 */
[-CC-:B---3--:R-:W-:Y:S02]  /*0ce0*/  SHF.R.U64 R14, R29, R12.reuse, R5.reuse ;  /* 0x0000000c1d0e7219 */ /* 0x188fe40000001205 */
[-C--:B------:R-:W-:Y:S02]  /*0cf0*/  SHF.L.U32 R0, R7, R12.reuse, RZ ;  /* 0x0000000c07007219 */ /* 0x080fe400000006ff */
[----:B------:R-:W-:Y:S01]  /*0d00*/  SHF.R.U32.HI R5, RZ, R12, R5 ;  /* 0x0000000cff057219 */ /* 0x000fe20000011605 */
[----:B------:R-:W-:Y:S01]  /*0d10*/  IMAD.MOV.U32 R4, RZ, RZ, R14 ;  /* 0x000000ffff047224 */ /* 0x000fe200078e000e */
[----:B------:R-:W-:Y:S01]  /*0d20*/  LOP3.LUT R10, RZ, R0, RZ, 0x33, !PT ;  /* 0x00000000ff0a7212 */ /* 0x000fe200078e33ff */
[----:B------:R-:W3:Y:S01]  /*0d30*/  LDC R26, c[0x0][0x610] ;  /* 0x00018400ff1a7b82 */ /* 0x000ee20000000800 */
[----:B------:R-:W-:Y:S05]  /*0d40*/  @!P0 BRA `(.L_x_11) ;  /* 0x0000000000288947 */ /* 0x000fea0003800000 */
[----:B------:R-:W4:Y:S02]  /*0d50*/  LDC R9, c[0x0][0x64c] ;  /* 0x00019300ff097b82 */ /* 0x000f240000000800 */
[----:B----4-:R-:W-:-:S05]  /*0d60*/  IADD3 R9, P0, R14, R9, RZ ;  /* 0x000000090e097210 */ /* 0x010fca0007f1e0ff */
        /* <DEDUP_REMOVED lines=8> */
.L_x_11:
[----:B-1----:R-:W-:Y:S01]  /*0df0*/  SHF.R.U64 R4, R4, R22, R5 ;  /* 0x0000001604047219 */ /* 0x002fe20000001205 */
[----:B0-----:R-:W-:Y:S01]  /*0e00*/  VIADD R6, R15, 0xffffffff ;  /* 0xffffffff0f067836 */ /* 0x001fe20000000000 */
[----:B------:R-:W-:Y:S01]  /*0e10*/  SHF.L.U32 R0, R25, R12, RZ ;  /* 0x0000000c19007219 */ /* 0x000fe200000006ff */
[----:B------:R-:W-:Y:S01]  /*0e20*/  IMAD.MOV.U32 R22, RZ, RZ, R27 ;  /* 0x000000ffff167224 */ /* 0x000fe200078e001b */
[----:B------:R-:W-:Y:S01]  /*0e30*/  LOP3.LUT R5, R29, R10, RZ, 0xc0, !PT ;  /* 0x0000000a1d057212 */ /* 0x000fe200078ec0ff */
[----:B------:R-:W-:Y:S01]  /*0e40*/  IMAD.MOV R7, RZ, RZ, -R4 ;  /* 0x000000ffff077224 */ /* 0x000fe200078e0a04 */
[----:B------:R-:W-:Y:S02]  /*0e50*/  SEL R3, R3, R28, !P1 ;  /* 0x0000001c03037207 */ /* 0x000fe40004800000 */
[----:B------:R-:W-:Y:S01]  /*0e60*/  LOP3.LUT R6, R13, R6, RZ, 0xc0, !PT ;  /* 0x000000060d067212 */ /* 0x000fe200078ec0ff */
[----:B------:R-:W-:Y:S02]  /*0e70*/  IMAD R4, R0, R4, R5 ;  /* 0x0000000400047224 */ /* 0x000fe400078e0205 */
[----:B--2---:R-:W-:-:S02]  /*0e80*/  IMAD R0, R7, R24, R14 ;  /* 0x0000001807007224 */ /* 0x004fc400078e020e */
[----:B---3--:R-:W-:Y:S02]  /*0e90*/  IMAD R3, R4, R26, R3 ;  /* 0x0000001a04037224 */ /* 0x008fe400078e0203 */
[----:B------:R-:W-:Y:S02]  /*0ea0*/  IMAD.MOV.U32 R5, RZ, RZ, 0x1 ;  /* 0x00000001ff057424 */ /* 0x000fe400078e00ff */
[----:B------:R-:W-:-:S03]  /*0eb0*/  IMAD R4, R0, R15, R6 ;  /* 0x0000000f00047224 */ /* 0x000fc600078e0206 */
[----:B------:R-:W-:Y:S02]  /*0ec0*/  PRMT R0, R5, 0x7610, R0 ;  /* 0x0000761005007816 */ /* 0x000fe40000000000 */
[----:B------:R-:W-:Y:S02]  /*0ed0*/  SEL R152, R4, R3, !P1 ;  /* 0x0000000304987207 */ /* 0x000fe40004800000 */
[----:B------:R-:W-:-:S07]  /*0ee0*/  SEL R153, R3, R4, !P1 ;  /* 0x0000000403997207 */ /* 0x000fce0004800000 */
.L_x_9:
[----:B------:R-:W-:-:S08]  /*0ef0*/  NOP ;  /* 0x0000000000007918 */ /* 0x000fd00000000000 */
[----:B------:R-:W0:Y:S02]  /*0f00*/  USETMAXREG.TRY_ALLOC.CTAPOOL UP0, 0xe8 ;  /* 0x000000e8000079c8 */ /* 0x000e240008000600 */
[----:B0-----:R-:W-:-:S13]  /*0f10*/  PLOP3.LUT P0, PT, PT, PT, UP0, 0x80, 0x0 ;  /* 0x000000000000781c */ /* 0x001fda0003f0f008 */
[----:B------:R-:W-:Y:S05]  /*0f20*/  @!P0 BRA `(.L_x_9) ;  /* 0xfffffffc00f08947 */ /* 0x000fea000383ffff */
[----:B------:R-:W-:Y:S01]  /*0f30*/  ULDC.64 UR4, c[0x0][0x598] ;  /* 0x0001660000047ab9 */ /* 0x000fe20000000a00 */
[----:B------:R-:W-:Y:S01]  /*0f40*/  ULDC.64 UR36, c[0x0][0x208] ;  /* 0x0000820000247ab9 */ /* 0x000fe20000000a00 */
[----:B------:R-:W-:-:S04]  /*0f50*/  ISETP.NE.U32.AND P0, PT, RZ, UR4, PT ;  /* 0x00000004ff007c0c */ /* 0x000fc8000bf05070 */
[----:B------:R-:W-:-:S13]  /*0f60*/  ISETP.NE.AND.EX P0, PT, RZ, UR5, PT, P0 ;  /* 0x00000005ff007c0c */ /* 0x000fda000bf05300 */
[----:B------:R-:W-:Y:S05]  /*0f70*/  @!P0 BRA `(.L_x_12) ;  /* 0x00000000001c8947 */ /* 0x000fea0003800000 */
[----:B------:R-:W0:Y:S02]  /*0f80*/  LDC.64 R4, c[0x0][0x598] ;  /* 0x00016600ff047b82 */ /* 0x000e240000000a00 */
[----:B0-----:R-:W2:Y:S02]  /*0f90*/  LDG.E.64 R4, desc[UR36][R4.64] ;  /* 0x0000002404047981 */ /* 0x001ea4000c1e1b00 */
[----:B--2---:R-:W-:-:S04]  /*0fa0*/  ISETP.NE.U32.AND P0, PT, R4, RZ, PT ;  /* 0x000000ff0400720c */ /* 0x004fc80003f05070 */
[----:B------:R-:W-:-:S13]  /*0fb0*/  ISETP.NE.AND.EX P0, PT, R5, RZ, PT, P0 ;  /* 0x000000ff0500720c */ /* 0x000fda0003f05300 */
[----:B------:R-:W-:Y:S05]  /*0fc0*/  @!P0 BRA `(.L_x_12) ;  /* 0x0000000000088947 */ /* 0x000fea0003800000 */
[----:B------:R0:W5:Y:S01]  /*0fd0*/  LD.E R154, desc[UR36][R4.64] ;  /* 0x00000024049a7980 */ /* 0x000162000c101900 */
[----:B------:R-:W-:Y:S05]  /*0fe0*/  BRA `(.L_x_13) ;  /* 0x0000000000247947 */ /* 0x000fea0003800000 */
.L_x_12:
[----:B------:R-:W-:Y:S02]  /*0ff0*/  ULDC.64 UR4, c[0x0][0x588] ;  /* 0x0001620000047ab9 */ /* 0x000fe40000000a00 */
[----:B------:R-:W-:-:S04]  /*1000*/  ISETP.NE.U32.AND P0, PT, RZ, UR4, PT ;  /* 0x00000004ff007c0c */ /* 0x000fc8000bf05070 */
[----:B------:R-:W-:-:S13]  /*1010*/  ISETP.NE.AND.EX P0, PT, RZ, UR5, PT, P0 ;  /* 0x00000005ff007c0c */ /* 0x000fda000bf05300 */
[----:B------:R-:W-:Y:S05]  /*1020*/  @!P0 BRA `(.L_x_14) ;  /* 0x00000000000c8947 */ /* 0x000fea0003800000 */
[----:B------:R-:W0:Y:S02]  /*1030*/  LDC.64 R154, c[0x0][0x588] ;  /* 0x00016200ff9a7b82 */ /* 0x000e240000000a00 */
[----:B0-----:R1:W5:Y:S01]  /*1040*/  LDG.E R154, desc[UR36][R154.64] ;  /* 0x000000249a9a7981 */ /* 0x001362000c1e1900 */
[----:B------:R-:W-:Y:S05]  /*1050*/  BRA `(.L_x_13) ;  /* 0x0000000000087947 */ /* 0x000fea0003800000 */
.L_x_14:
[----:B------:R-:W-:Y:S02]  /*1060*/  ULDC UR4, c[0x0][0x580] ;  /* 0x0001600000047ab9 */ /* 0x000fe40000000800 */
[----:B------:R-:W-:-:S07]  /*1070*/  IMAD.U32 R154, RZ, RZ, UR4 ;  /* 0x00000004ff9a7e24 */ /* 0x000fce000f8e00ff */
.L_x_13:
[----:B------:R-:W-:Y:S02]  /*1080*/  ULDC.64 UR4, c[0x0][0x5a0] ;  /* 0x0001680000047ab9 */ /* 0x000fe40000000a00 */
[----:B------:R-:W-:-:S04]  /*1090*/  ISETP.NE.U32.AND P0, PT, RZ, UR4, PT ;  /* 0x00000004ff007c0c */ /* 0x000fc8000bf05070 */
[----:B------:R-:W-:-:S13]  /*10a0*/  ISETP.NE.AND.EX P0, PT, RZ, UR5, PT, P0 ;  /* 0x00000005ff007c0c */ /* 0x000fda000bf05300 */
[----:B------:R-:W-:Y:S05]  /*10b0*/  @!P0 BRA `(.L_x_15) ;  /* 0x00000000001c8947 */ /* 0x000fea0003800000 */
[----:B0-----:R-:W0:Y:S02]  /*10c0*/  LDC.64 R4, c[0x0][0x5a0] ;  /* 0x00016800ff047b82 */ /* 0x001e240000000a00 */
[----:B0-----:R-:W2:Y:S02]  /*10d0*/  LDG.E.64 R4, desc[UR36][R4.64] ;  /* 0x0000002404047981 */ /* 0x001ea4000c1e1b00 */
[----:B--2---:R-:W-:-:S04]  /*10e0*/  ISETP.NE.U32.AND P0, PT, R4, RZ, PT ;  /* 0x000000ff0400720c */ /* 0x004fc80003f05070 */
[----:B------:R-:W-:-:S13]  /*10f0*/  ISETP.NE.AND.EX P0, PT, R5, RZ, PT, P0 ;  /* 0x000000ff0500720c */ /* 0x000fda0003f05300 */
[----:B------:R-:W-:Y:S05]  /*1100*/  @!P0 BRA `(.L_x_15) ;  /* 0x0000000000088947 */ /* 0x000fea0003800000 */
[----:B-1----:R0:W5:Y:S01]  /*1110*/  LD.E R155, desc[UR36][R4.64] ;  /* 0x00000024049b7980 */ /* 0x002162000c101900 */
[----:B------:R-:W-:Y:S05]  /*1120*/  BRA `(.L_x_16) ;  /* 0x0000000000247947 */ /* 0x000fea0003800000 */
.L_x_15:
[----:B------:R-:W-:Y:S02]  /*1130*/  ULDC.64 UR4, c[0x0][0x590] ;  /* 0x0001640000047ab9 */ /* 0x000fe40000000a00 */
[----:B------:R-:W-:-:S04]  /*1140*/  ISETP.NE.U32.AND P0, PT, RZ, UR4, PT ;  /* 0x00000004ff007c0c */ /* 0x000fc8000bf05070 */
[----:B------:R-:W-:-:S13]  /*1150*/  ISETP.NE.AND.EX P0, PT, RZ, UR5, PT, P0 ;  /* 0x00000005ff007c0c */ /* 0x000fda000bf05300 */
[----:B------:R-:W-:Y:S05]  /*1160*/  @!P0 BRA `(.L_x_17) ;  /* 0x00000000000c8947 */ /* 0x000fea0003800000 */
[----:B0-----:R-:W1:Y:S02]  /*1170*/  LDC.64 R4, c[0x0][0x590] ;  /* 0x00016400ff047b82 */ /* 0x001e640000000a00 */
[----:B-1----:R1:W5:Y:S01]  /*1180*/  LDG.E R155, desc[UR36][R4.64] ;  /* 0x00000024049b7981 */ /* 0x002362000c1e1900 */
[----:B------:R-:W-:Y:S05]  /*1190*/  BRA `(.L_x_16) ;  /* 0x0000000000087947 */ /* 0x000fea0003800000 */
.L_x_17:
[----:B------:R-:W-:Y:S02]  /*11a0*/  ULDC UR4, c[0x0][0x584] ;  /* 0x0001610000047ab9 */ /* 0x000fe40000000800 */
[----:B-1----:R-:W-:-:S07]  /*11b0*/  IMAD.U32 R155, RZ, RZ, UR4 ;  /* 0x00000004ff9b7e24 */ /* 0x002fce000f8e00ff */
.L_x_16:
[----:B------:R-:W-:-:S13]  /*11c0*/  LOP3.LUT P0, RZ, R0, 0xff, RZ, 0xc0, !PT ;  /* 0x000000ff00ff7812 */ /* 0x000fda000780c0ff */
[----:B------:R-:W-:Y:S05]  /*11d0*/  @!P0 EXIT ;  /* 0x000000000000894d */ /* 0x000fea0003800000 */
[----:B------:R-:W-:Y:S01]  /*11e0*/  ULDC UR4, c[0x0][0x28c] ;  /* 0x0000a30000047ab9 */ /* 0x000fe20000000800 */
[----:B------:R-:W-:Y:S01]  /*11f0*/  UMOV UR38, URZ ;  /* 0x0000003f00267c82 */ /* 0x000fe20008000000 */
[----:B------:R-:W-:Y:S01]  /*1200*/  UIADD3 UR4, UR4, 0x3f, URZ ;  /* 0x0000003f04047890 */ /* 0x000fe2000fffe03f */
[----:B------:R-:W-:-:S03]  /*1210*/  UMOV UR39, URZ ;  /* 0x0000003f00277c82 */ /* 0x000fc60008000000 */
[----:B------:R-:W-:-:S04]  /*1220*/  USHF.R.S32.HI UR5, URZ, 0x1f, UR4 ;  /* 0x0000001f3f057899 */ /* 0x000fc80008011404 */
[----:B------:R-:W-:-:S04]  /*1230*/  ULEA.HI UR5, UR5, UR4, URZ, 0x6 ;  /* 0x0000000405057291 */ /* 0x000fc8000f8f303f */
[----:B------:R-:W-:-:S12]  /*1240*/  USHF.R.S32.HI UR40, URZ, 0x6, UR5 ;  /* 0x000000063f287899 */ /* 0x000fd80008011405 */
.L_x_297:
[----:B------:R-:W-:Y:S01]  /*1250*/  LOP3.LUT R0, R18, 0x80, RZ, 0xc0, !PT ;  /* 0x0000008012007812 */ /* 0x000fe200078ec0ff */
[----:B------:R-:W2:Y:S01]  /*1260*/  S2UR UR7, SR_CgaCtaId ;  /* 0x00000000000779c3 */ /* 0x000ea20000008800 */
[----:B------:R-:W-:Y:S02]  /*1270*/  UMOV UR6, 0x400 ;  /* 0x0000040000067882 */ /* 0x000fe40000000000 */
[----:B------:R-:W-:-:S06]  /*1280*/  SHF.R.U32.HI R0, RZ, 0x7, R0 ;  /* 0x00000007ff007819 */ /* 0x000fcc0000011600 */
[----:B---3--:R-:W3:Y:S01]  /*1290*/  SHFL.IDX PT, R0, R0, RZ, 0x1f ;  /* 0x00001fff00007589 */ /* 0x008ee200000e0000 */
[----:B--2---:R-:W-:Y:S01]  /*12a0*/  ULEA UR6, UR7, UR6, 0x18 ;  /* 0x0000000607067291 */ /* 0x004fe2000f8ec03f */
[----:B---3--:R-:W-:-:S13]  /*12b0*/  R2UR UR4, R0 ;  /* 0x00000000000472ca */ /* 0x008fda00000e0000 */
[----:B------:R-:W-:-:S04]  /*12c0*/  ULEA.HI UR5, UR4, UR4, URZ, 0x1 ;  /* 0x0000000404057291 */ /* 0x000fc8000f8f083f */
[----:B------:R-:W-:-:S04]  /*12d0*/  ULOP3.LUT UR5, UR5, 0xffffe, URZ, 0xc0, !UPT ;  /* 0x000ffffe05057892 */ /* 0x000fc8000f8ec03f */
[----:B------:R-:W-:-:S03]  /*12e0*/  UIADD3 UR5, UR4, -UR5, URZ ;  /* 0x8000000504057290 */ /* 0x000fc6000fffe03f */
[----:B------:R-:W-:Y:S01]  /*12f0*/  ULDC UR4, c[0x0][0x28c] ;  /* 0x0000a30000047ab9 */ /* 0x000fe20000000800 */
[----:B------:R-:W-:Y:S01]  /*1300*/  ULEA UR5, UR5, UR6, 0xc ;  /* 0x0000000605057291 */ /* 0x000fe2000f8e603f */
[----:B------:R-:W-:-:S03]  /*1310*/  ISETP.LT.AND P0, PT, RZ, UR4, PT ;  /* 0x00000004ff007c0c */ /* 0x000fc6000bf01270 */
[----:B------:R-:W-:-:S04]  /*1320*/  UIADD3 UR5, UR5, 0x180, URZ ;  /* 0x0000018005057890 */ /* 0x000fc8000fffe03f */
[----:B------:R-:W-:-:S04]  /*1330*/  USHF.R.U32.HI UR5, URZ, 0x4, UR5 ;  /* 0x000000043f057899 */ /* 0x000fc80008011605 */
[----:B------:R-:W-:-:S04]  /*1340*/  ULOP3.LUT UR5, UR5, 0x3fff, URZ, 0xc0, !UPT ;  /* 0x00003fff05057892 */ /* 0x000fc8000f8ec03f */
[----:B------:R-:W-:Y:S01]  /*1350*/  ULOP3.LUT UR41, UR5, 0x10000, URZ, 0xfc, !UPT ;  /* 0x0001000005297892 */ /* 0x000fe2000f8efc3f */
[----:B0---4-:R-:W-:Y:S11]  /*1360*/  @P0 BRA `(.L_x_18) ;  /* 0x0000000000400947 */ /* 0x011ff60003800000 */
[----:B------:R-:W-:Y:S01]  /*1370*/  MOV R0, 0x0 ;  /* 0x0000000000007802 */ /* 0x000fe20000000f00 */
[----:B------:R-:W-:Y:S01]  /*1380*/  ULDC.64 UR4, c[0x4][0x68] ;  /* 0x01001a0000047ab9 */ /* 0x000fe20000000a00 */
[----:B------:R-:W-:Y:S01]  /*1390*/  ULDC.64 UR6, c[0x4][0x8] ;  /* 0x0100020000067ab9 */ /* 0x000fe20000000a00 */
[----:B01----:R-:W-:Y:S01]  /*13a0*/  IMAD.U32 R4, RZ, RZ, UR4 ;  /* 0x00000004ff047e24 */ /* 0x003fe2000f8e00ff */
[----:B------:R0:W1:Y:S01]  /*13b0*/  LDC.64 R14, c[0x4][R0] ;  /* 0x01000000000e7b82 */ /* 0x0000620000000a00 */
[----:B------:R-:W-:Y:S01]  /*13c0*/  IMAD.U32 R5, RZ, RZ, UR5 ;  /* 0x00000005ff057e24 */ /* 0x000fe2000f8e00ff */
[----:B------:R-:W-:Y:S01]  /*13d0*/  ULDC.64 UR4, c[0x4][0x70] ;  /* 0x01001c0000047ab9 */ /* 0x000fe20000000a00 */
[----:B------:R-:W-:Y:S02]  /*13e0*/  IMAD.U32 R10, RZ, RZ, UR6 ;  /* 0x00000006ff0a7e24 */ /* 0x000fe4000f8e00ff */
[----:B------:R-:W-:Y:S02]  /*13f0*/  IMAD.U32 R6, RZ, RZ, UR4 ;  /* 0x00000004ff067e24 */ /* 0x000fe4000f8e00ff */
[----:B------:R-:W-:-:S02]  /*1400*/  IMAD.U32 R7, RZ, RZ, UR5 ;  /* 0x00000005ff077e24 */ /* 0x000fc4000f8e00ff */
[----:B------:R-:W-:Y:S02]  /*1410*/  IMAD.U32 R11, RZ, RZ, UR7 ;  /* 0x00000007ff0b7e24 */ /* 0x000fe4000f8e00ff */
[----:B------:R-:W-:Y:S02]  /*1420*/  IMAD.MOV.U32 R8, RZ, RZ, 0x1e1 ;  /* 0x000001e1ff087424 */ /* 0x000fe400078e00ff */
[----:B------:R-:W-:Y:S02]  /*1430*/  IMAD.MOV.U32 R12, RZ, RZ, 0x1 ;  /* 0x00000001ff0c7424 */ /* 0x000fe400078e00ff */
[----:B0-----:R-:W-:-:S07]  /*1440*/  IMAD.MOV.U32 R13, RZ, RZ, RZ ;  /* 0x000000ffff0d7224 */ /* 0x001fce00078e00ff */
[----:B------:R-:W-:-:S07]  /*1450*/  LEPC R20, `(.L_x_18) ;  /* 0x000000001014794e */ /* 0x000fce0000000000 */
[----:B-1---5:R-:W-:Y:S05]  /*1460*/  CALL.ABS.NOINC R14 ;  /* 0x000000000e007343 */ /* 0x022fea0003c00000 */
.L_x_18:
[----:B------:R-:W-:-:S04]  /*1470*/  LOP3.LUT R0, R19, 0x1, RZ, 0xfc, !PT ;  /* 0x0000000113007812 */ /* 0x000fc800078efcff */
[----:B------:R-:W-:-:S13]  /*1480*/  ISETP.NE.AND P0, PT, R0, 0x3, PT ;  /* 0x000000030000780c */ /* 0x000fda0003f05270 */
[----:B------:R-:W-:Y:S05]  /*1490*/  @!P0 BRA `(.L_x_19) ;  /* 0x0000000000048947 */ /* 0x000fea0003800000 */
[----:B------:R-:W-:Y:S01]  /*14a0*/  BPT.TRAP 0x1 ;  /* 0x000000040000795c */ /* 0x000fe20000300000 */
.L_x_19:
[----:B------:R-:W2:Y:S01]  /*14b0*/  S2UR UR5, SR_CgaCtaId ;  /* 0x00000000000579c3 */ /* 0x000ea20000008800 */
[----:B------:R-:W-:Y:S01]  /*14c0*/  UMOV UR4, 0x400 ;  /* 0x0000040000047882 */ /* 0x000fe20000000000 */
[----:B------:R-:W-:Y:S02]  /*14d0*/  IMAD.U32 R0, RZ, RZ, UR38 ;  /* 0x00000026ff007e24 */ /* 0x000fe4000f8e00ff */
[----:B------:R-:W-:-:S03]  /*14e0*/  IMAD.U32 R3, RZ, RZ, UR39 ;  /* 0x00000027ff037e24 */ /* 0x000fc6000f8e00ff */
[----:B------:R-:W-:Y:S01]  /*14f0*/  SHF.L.U32 R0, R0, 0x1f, RZ ;  /* 0x0000001f00007819 */ /* 0x000fe200000006ff */
[----:B--2---:R-:W-:-:S06]  /*1500*/  ULEA UR4, UR5, UR4, 0x18 ;  /* 0x0000000405047291 */ /* 0x004fcc000f8ec03f */
[----:B------:R-:W-:-:S04]  /*1510*/  IMAD.U32 R6, RZ, RZ, UR4 ;  /* 0x00000004ff067e24 */ /* 0x000fc8000f8e00ff */
[----:B------:R-:W-:-:S04]  /*1520*/  IMAD R3, R3, 0x8, R6 ;  /* 0x0000000803037824 */ /* 0x000fc800078e0206 */
[----:B------:R2:W3:Y:S01]  /*1530*/  SYNCS.PHASECHK.TRANS64.TRYWAIT P1, [R3+URZ], R0 ;  /* 0x00000000030075a7 */ /* 0x0004e2000802017f */
[----:B------:R-:W-:Y:S05]  /*1540*/  @!P0 BRA `(.L_x_20) ;  /* 0x0000000000048947 */ /* 0x000fea0003800000 */
[----:B------:R-:W-:Y:S01]  /*1550*/  BPT.TRAP 0x1 ;  /* 0x000000040000795c */ /* 0x000fe20000300000 */
.L_x_20:
[----:B---3--:R-:W-:Y:S05]  /*1560*/  @P1 BRA `(.L_x_21) ;  /* 0x0000000000081947 */ /* 0x008fea0003800000 */
[----:B------:R-:W3:Y:S02]  /*1570*/  SYNCS.PHASECHK.TRANS64.TRYWAIT P1, [R3+URZ], R0 ;  /* 0x00000000030075a7 */ /* 0x000ee4000802017f */
[----:B---3--:R-:W-:Y:S05]  /*1580*/  @!P1 BRA `(.L_x_22) ;  /* 0x0000008c00749947 */ /* 0x008fea0003800000 */
.L_x_21:
[----:B------:R-:W-:-:S04]  /*1590*/  UISETP.LT.AND UP0, UPT, UR40, 0x1, UPT ;  /* 0x000000012800788c */ /* 0x000fc8000bf01270 */
[----:B------:R-:W-:-:S06]  /*15a0*/  USEL UR4, UR40, 0x1, UP0 ;  /* 0x0000000128047887 */ /* 0x000fcc0008000000 */
[----:B--23--:R-:W-:Y:S01]  /*15b0*/  IMAD.U32 R0, RZ, RZ, UR4 ;  /* 0x00000004ff007e24 */ /* 0x00cfe2000f8e00ff */
[----:B------:R-:W-:Y:S05]  /*15c0*/  WARPSYNC.ALL ;  /* 0x0000000000007948 */ /* 0x000fea0003800000 */
[----:B------:R-:W-:-:S04]  /*15d0*/  IADD3 R0, -R0, UR40, RZ ;  /* 0x0000002800007c10 */ /* 0x000fc8000fffe1ff */
[----:B------:R-:W-:Y:S02]  /*15e0*/  ISETP.GE.AND P1, PT, R0, 0x1, PT ;  /* 0x000000010000780c */ /* 0x000fe40003f26270 */
[----:B------:R-:W-:Y:S01]  /*15f0*/  R2UR UR4, R6 ;  /* 0x00000000060472ca */ /* 0x000fe200000e0000 */
[----:B------:R-:W-:Y:S01]  /*1600*/  ULEA UR5, UR39, UR41, 0xa ;  /* 0x0000002927057291 */ /* 0x000fe2000f8e503f */
[----:B------:R-:W-:Y:S01]  /*1610*/  WARPGROUP.ARRIVE ;  /* 0x00000000000079c5 */ /* 0x000fe20000000000 */
[----:B------:R-:W-:Y:S01]  /*1620*/  UMOV UR9, 0x80000020 ;  /* 0x8000002000097882 */ /* 0x000fe20000000000 */
[----:B------:R-:W-:-:S04]  /*1630*/  UMOV UR11, 0x80000020 ;  /* 0x80000020000b7882 */ /* 0x000fc80000000000 */
[----:B------:R-:W-:-:S05]  /*1640*/  UMOV UR8, UR5 ;  /* 0x0000000500087c82 */ /* 0x000fca0008000000 */
[----:B------:R-:W-:-:S04]  /*1650*/  UIADD3 UR4, UR4, 0x24180, URZ ;  /* 0x0002418004047890 */ /* 0x000fc8000fffe03f */
[----:B------:R-:W-:-:S04]  /*1660*/  USHF.R.U32.HI UR4, URZ, 0x4, UR4 ;  /* 0x000000043f047899 */ /* 0x000fc80008011604 */
[----:B------:R-:W-:-:S04]  /*1670*/  ULOP3.LUT UR4, UR4, 0x3fff, URZ, 0xc0, !UPT ;  /* 0x00003fff04047892 */ /* 0x000fc8000f8ec03f */
[----:B------:R-:W-:-:S04]  /*1680*/  ULOP3.LUT UR4, UR4, 0x10000, URZ, 0xfc, !UPT ;  /* 0x0001000004047892 */ /* 0x000fc8000f8efc3f */
[----:B------:R-:W-:-:S07]  /*1690*/  ULEA UR6, UR39, UR4, 0x9 ;  /* 0x0000000427067291 */ /* 0x000fce000f8e483f */
[----:B------:R-:W-:Y:S02]  /*16a0*/  UMOV UR10, UR6 ;  /* 0x00000006000a7c82 */ /* 0x000fe40008000000 */
[----:B------:R-:W-:Y:S01]  /*16b0*/  IGMMA.64x128x32.S8.S8 R88, gdesc[UR8], RZ, !UPT, gsb0 ;  /* 0x03600000085879f1 */ /* 0x000fe2000c0410ff */
[----:B------:R-:W-:Y:S01]  /*16c0*/  UIADD3 UR8, UR5, 0x200, URZ ;  /* 0x0000020005087890 */ /* 0x000fe2000fffe03f */
[----:B------:R-:W-:Y:S01]  /*16d0*/  UMOV UR9, 0x80000020 ;  /* 0x8000002000097882 */ /* 0x000fe20000000000 */
[----:B------:R-:W-:Y:S02]  /*16e0*/  WARPGROUP.DEPBAR.LE gsb0, 0x0 ;  /* 0x00008000000079c5 */ /* 0x000fe40000010000 */
[----:B------:R-:W-:-:S06]  /*16f0*/  WARPGROUP.ARRIVE ;  /* 0x00000000000079c5 */ /* 0x000fcc0000000000 */
[----:B------:R-:W-:Y:S01]  /*1700*/  IGMMA.64x128x32.S8.S8 R24, gdesc[UR8], RZ, !UPT, gsb0 ;  /* 0x03600000081879f1 */ /* 0x000fe2000c0410ff */
[----:B------:R-:W-:Y:S02]  /*1710*/  UIADD3 UR8, UR5, 0x2, URZ ;  /* 0x0000000205087890 */ /* 0x000fe4000fffe03f */
[----:B------:R-:W-:Y:S01]  /*1720*/  UIADD3 UR10, UR6, 0x2, URZ ;  /* 0x00000002060a7890 */ /* 0x000fe2000fffe03f */
[----:B------:R-:W-:Y:S01]  /*1730*/  UMOV UR9, 0x80000020 ;  /* 0x8000002000097882 */ /* 0x000fe20000000000 */
[----:B------:R-:W-:Y:S01]  /*1740*/  UMOV UR11, 0x80000020 ;  /* 0x80000020000b7882 */ /* 0x000fe20000000000 */
[----:B------:R-:W-:Y:S02]  /*1750*/  WARPGROUP.DEPBAR.LE gsb0, 0x0 ;  /* 0x00008000000079c5 */ /* 0x000fe40000010000 */
[----:B------:R-:W-:-:S06]  /*1760*/  WARPGROUP.ARRIVE ;  /* 0x00000000000079c5 */ /* 0x000fcc0000000000 */
[----:B------:R-:W-:Y:S01]  /*1770*/  IGMMA.64x128x32.S8.S8 R88, gdesc[UR8], R88, gsb0 ;  /* 0x03600000085879f1 */ /* 0x000fe20008041058 */
[----:B------:R-:W-:Y:S01]  /*1780*/  UIADD3 UR8, UR5, 0x202, URZ ;  /* 0x0000020205087890 */ /* 0x000fe2000fffe03f */
[----:B------:R-:W-:Y:S01]  /*1790*/  UMOV UR9, 0x80000020 ;  /* 0x8000002000097882 */ /* 0x000fe20000000000 */
[----:B------:R-:W-:Y:S02]  /*17a0*/  WARPGROUP.DEPBAR.LE gsb0, 0x0 ;  /* 0x00008000000079c5 */ /* 0x000fe40000010000 */
[----:B------:R-:W-:-:S06]  /*17b0*/  WARPGROUP.ARRIVE ;  /* 0x00000000000079c5 */ /* 0x000fcc0000000000 */
[----:B------:R-:W-:Y:S03]  /*17c0*/  IGMMA.64x128x32.S8.S8 R24, gdesc[UR8], R24, gsb0 ;  /* 0x03600000081879f1 */ /* 0x000fe60008041018 */
[----:B------:R-:W-:Y:S02]  /*17d0*/  WARPGROUP.DEPBAR.LE gsb0, 0x0 ;  /* 0x00008000000079c5 */ /* 0x000fe40000010000 */
[----:B------:R-:W-:Y:S05]  /*17e0*/  @!P1 BRA `(.L_x_23) ;  /* 0x0000000400149947 */ /* 0x000fea0003800000 */
[----:B------:R-:W-:Y:S02]  /*17f0*/  UIADD3 UR5, UR39, 0x1, URZ ;  /* 0x0000000127057890 */ /* 0x000fe4000fffe03f */
[----:B------:R-:W-:Y:S02]  /*1800*/  IMAD.U32 R3, RZ, RZ, UR39 ;  /* 0x00000027ff037e24 */ /* 0x000fe4000f8e00ff */
[----:B------:R-:W-:-:S04]  /*1810*/  UISETP.NE.AND UP0, UPT, UR5, 0x9, UPT ;  /* 0x000000090500788c */ /* 0x000fc8000bf05270 */
[----:B------:R-:W-:Y:S02]  /*1820*/  USEL UR6, URZ, 0x1, UP0 ;  /* 0x000000013f067887 */ /* 0x000fe40008000000 */
[----:B------:R-:W-:Y:S02]  /*1830*/  USEL UR5, UR5, URZ, UP0 ;  /* 0x0000003f05057287 */ /* 0x000fe40008000000 */
[----:B------:R-:W-:-:S06]  /*1840*/  ULOP3.LUT UR6, UR38, UR6, URZ, 0x3c, !UPT ;  /* 0x0000000626067292 */ /* 0x000fcc000f8e3c3f */
[----:B------:R-:W-:-:S07]  /*1850*/  IMAD.U32 R7, RZ, RZ, UR6 ;  /* 0x00000006ff077e24 */ /* 0x000fce000f8e00ff */
.L_x_30:
[----:B------:R-:W-:Y:S05]  /*1860*/  @!P0 BRA `(.L_x_24) ;  /* 0x0000000000048947 */ /* 0x000fea0003800000 */
[----:B------:R-:W-:Y:S01]  /*1870*/  BPT.TRAP 0x1 ;  /* 0x000000040000795c */ /* 0x000fe20000300000 */
.L_x_24:
[----:B------:R-:W2:Y:S01]  /*1880*/  S2UR UR7, SR_CgaCtaId ;  /* 0x00000000000779c3 */ /* 0x000ea20000008800 */
[----:B------:R-:W-:Y:S01]  /*1890*/  UMOV UR6, 0x400 ;  /* 0x0000040000067882 */ /* 0x000fe20000000000 */
[----:B01----:R-:W-:Y:S01]  /*18a0*/  IMAD.U32 R5, RZ, RZ, UR5 ;  /* 0x00000005ff057e24 */ /* 0x003fe2000f8e00ff */
[----:B------:R-:W-:Y:S01]  /*18b0*/  SHF.L.U32 R4, R7, 0x1f, RZ ;  /* 0x0000001f07047819 */ /* 0x000fe200000006ff */
[----:B--2---:R-:W-:-:S06]  /*18c0*/  ULEA UR6, UR7, UR6, 0x18 ;  /* 0x0000000607067291 */ /* 0x004fcc000f8ec03f */
[----:B------:R-:W-:-:S04]  /*18d0*/  IMAD.U32 R6, RZ, RZ, UR6 ;  /* 0x00000006ff067e24 */ /* 0x000fc8000f8e00ff */
[----:B------:R-:W-:-:S04]  /*18e0*/  IMAD R5, R5, 0x8, R6 ;  /* 0x0000000805057824 */ /* 0x000fc800078e0206 */
[----:B------:R0:W1:Y:S01]  /*18f0*/  SYNCS.PHASECHK.TRANS64.TRYWAIT P1, [R5+URZ], R4 ;  /* 0x00000004050075a7 */ /* 0x000062000802017f */
[----:B------:R-:W-:Y:S05]  /*1900*/  @!P0 BRA `(.L_x_25) ;  /* 0x0000000000048947 */ /* 0x000fea0003800000 */
[----:B------:R-:W-:Y:S01]  /*1910*/  BPT.TRAP 0x1 ;  /* 0x000000040000795c */ /* 0x000fe20000300000 */
.L_x_25:
[----:B-1----:R-:W-:Y:S05]  /*1920*/  @P1 BRA `(.L_x_26) ;  /* 0x0000000000081947 */ /* 0x002fea0003800000 */
[----:B------:R-:W1:Y:S02]  /*1930*/  SYNCS.PHASECHK.TRANS64.TRYWAIT P1, [R5+URZ], R4 ;  /* 0x00000004050075a7 */ /* 0x000e64000802017f */
[----:B-1----:R-:W-:Y:S05]  /*1940*/  @!P1 BRA `(.L_x_27) ;  /* 0x0000008800989947 */ /* 0x002fea0003800000 */
.L_x_26:
[----:B------:R-:W-:Y:S01]  /*1950*/  ULEA UR6, UR5, UR41, 0xa ;  /* 0x0000002905067291 */ /* 0x000fe2000f8e503f */
[----:B------:R-:W-:Y:S01]  /*1960*/  WARPGROUP.ARRIVE ;  /* 0x00000000000079c5 */ /* 0x000fe20000000000 */
[----:B------:R-:W-:Y:S01]  /*1970*/  ULEA UR7, UR5, UR4, 0x9 ;  /* 0x0000000405077291 */ /* 0x000fe2000f8e483f */
[----:B------:R-:W-:Y:S01]  /*1980*/  UMOV UR9, 0x80000020 ;  /* 0x8000002000097882 */ /* 0x000fe20000000000 */
[----:B------:R-:W-:-:S03]  /*1990*/  UMOV UR11, 0x80000020 ;  /* 0x80000020000b7882 */ /* 0x000fc60000000000 */
[----:B------:R-:W-:Y:S02]  /*19a0*/  UMOV UR8, UR6 ;  /* 0x0000000600087c82 */ /* 0x000fe40008000000 */
[----:B------:R-:W-:Y:S02]  /*19b0*/  UMOV UR10, UR7 ;  /* 0x00000007000a7c82 */ /* 0x000fe40008000000 */
[----:B------:R-:W-:Y:S01]  /*19c0*/  IGMMA.64x128x32.S8.S8 R88, gdesc[UR8], R88, gsb0 ;  /* 0x03600000085879f1 */ /* 0x000fe20008041058 */
[----:B------:R-:W-:Y:S01]  /*19d0*/  UIADD3 UR8, UR6, 0x200, URZ ;  /* 0x0000020006087890 */ /* 0x000fe2000fffe03f */
[----:B------:R-:W-:Y:S01]  /*19e0*/  UMOV UR9, 0x80000020 ;  /* 0x8000002000097882 */ /* 0x000fe20000000000 */
[----:B------:R-:W-:Y:S02]  /*19f0*/  WARPGROUP.DEPBAR.LE gsb0, 0x0 ;  /* 0x00008000000079c5 */ /* 0x000fe40000010000 */
[----:B------:R-:W-:-:S06]  /*1a00*/  WARPGROUP.ARRIVE ;  /* 0x00000000000079c5 */ /* 0x000fcc0000000000 */
[----:B------:R-:W-:Y:S01]  /*1a10*/  IGMMA.64x128x32.S8.S8 R24, gdesc[UR8], R24, gsb0 ;  /* 0x03600000081879f1 */ /* 0x000fe20008041018 */
        /* <DEDUP_REMOVED lines=14> */
[----:B------:R-:W-:Y:S01]  /*1b00*/  BPT.TRAP 0x1 ;  /* 0x000000040000795c */ /* 0x000fe20000300000 */
.L_x_28:
[----:B------:R-:W-:-:S13]  /*1b10*/  ISETP.NE.AND P1, PT, R157, RZ, PT ;  /* 0x000000ff9d00720c */ /* 0x000fda0003f25270 */
[----:B01----:R-:W-:-:S04]  /*1b20*/  @P1 IMAD R4, R3, 0x8, R6 ;  /* 0x0000000803041824 */ /* 0x003fc800078e0206 */
[----:B------:R-:W-:-:S05]  /*1b30*/  @P1 VIADD R4, R4, 0x48 ;  /* 0x0000004804041836 */ /* 0x000fca0000000000 */
[----:B------:R-:W-:-:S04]  /*1b40*/  @P1 PRMT R4, R23, 0x654, R4 ;  /* 0x0000065417041816 */ /* 0x000fc80000000004 */
[----:B------:R0:W-:Y:S01]  /*1b50*/  @P1 SYNCS.ARRIVE.TRANS64.RED.A1T0 RZ, [R4+URZ], RZ ;  /* 0x000000ff04ff19a7 */ /* 0x0001e2000810043f */
[----:B------:R-:W-:-:S13]  /*1b60*/  ISETP.GT.U32.AND P1, PT, R19, 0x1, PT ;  /* 0x000000011300780c */ /* 0x000fda0003f24070 */
[----:B0-----:R-:W-:Y:S05]  /*1b70*/  @P1 BRA `(.L_x_29) ;  /* 0x0000000000041947 */ /* 0x001fea0003800000 */
[----:B------:R-:W-:Y:S01]  /*1b80*/  BPT.TRAP 0x1 ;  /* 0x000000040000795c */ /* 0x000fe20000300000 */
.L_x_29:
[----:B------:R-:W-:Y:S01]  /*1b90*/  UIADD3 UR5, UR5, 0x1, URZ ;  /* 0x0000000105057890 */ /* 0x000fe2000fffe03f */
[C---:B------:R-:W-:Y:S01]  /*1ba0*/  ISETP.GT.AND P2, PT, R0.reuse, 0x1, PT ;  /* 0x000000010000780c */ /* 0x040fe20003f44270 */
[----:B------:R-:W-:Y:S02]  /*1bb0*/  VIADD R3, R3, 0x1 ;  /* 0x0000000103037836 */ /* 0x000fe40000000000 */
[----:B------:R-:W-:Y:S01]  /*1bc0*/  UISETP.NE.AND UP0, UPT, UR5, 0x9, UPT ;  /* 0x000000090500788c */ /* 0x000fe2000bf05270 */
[----:B------:R-:W-:Y:S02]  /*1bd0*/  VIADD R0, R0, 0xffffffff ;  /* 0xffffffff00007836 */ /* 0x000fe40000000000 */
[C---:B------:R-:W-:Y:S01]  /*1be0*/  ISETP.NE.AND P1, PT, R3.reuse, 0x9, PT ;  /* 0x000000090300780c */ /* 0x040fe20003f25270 */
[----:B------:R-:W-:Y:S02]  /*1bf0*/  USEL UR6, URZ, 0x1, UP0 ;  /* 0x000000013f067887 */ /* 0x000fe40008000000 */
[----:B------:R-:W-:Y:S01]  /*1c00*/  USEL UR5, UR5, URZ, UP0 ;  /* 0x0000003f05057287 */ /* 0x000fe20008000000 */
[----:B------:R-:W-:-:S03]  /*1c10*/  SEL R3, R3, RZ, P1 ;  /* 0x000000ff03037207 */ /* 0x000fc60000800000 */
[----:B------:R-:W-:Y:S01]  /*1c20*/  LOP3.LUT R7, R7, UR6, RZ, 0x3c, !PT ;  /* 0x0000000607077c12 */ /* 0x000fe2000f8e3cff */
[----:B------:R-:W-:Y:S07]  /*1c30*/  @P2 BRA `(.L_x_30) ;  /* 0xfffffffc00082947 */ /* 0x000fee000383ffff */
.L_x_23:
[----:B------:R-:W2:Y:S02]  /*1c40*/  LDC R0, c[0x0][0x28c] ;  /* 0x0000a300ff007b82 */ /* 0x000ea40000000800 */
[----:B--2---:R-:W-:-:S13]  /*1c50*/  ISETP.GE.AND P1, PT, R0, 0x1, PT ;  /* 0x000000010000780c */ /* 0x004fda0003f26270 */
[----:B------:R-:W-:Y:S05]  /*1c60*/  @!P1 BRA `(.L_x_31) ;  /* 0x0000000000509947 */ /* 0x000fea0003800000 */
[----:B------:R-:W-:Y:S05]  /*1c70*/  @!P0 BRA `(.L_x_32) ;  /* 0x0000000000048947 */ /* 0x000fea0003800000 */
[----:B------:R-:W-:Y:S01]  /*1c80*/  BPT.TRAP 0x1 ;  /* 0x000000040000795c */ /* 0x000fe20000300000 */
.L_x_32:
[----:B------:R-:W-:Y:S01]  /*1c90*/  ISETP.NE.AND P1, PT, R157, RZ, PT ;  /* 0x000000ff9d00720c */ /* 0x000fe20003f25270 */
[----:B------:R-:W-:Y:S01]  /*1ca0*/  BSSY B0, `(.L_x_33) ;  /* 0x000000e000007945 */ /* 0x000fe20003800000 */
[----:B------:R-:W-:-:S11]  /*1cb0*/  ISETP.GT.U32.AND P0, PT, R19, 0x1, PT ;  /* 0x000000011300780c */ /* 0x000fd60003f04070 */
[----:B------:R-:W-:Y:S05]  /*1cc0*/  @!P1 BRA `(.L_x_34) ;  /* 0x00000000002c9947 */ /* 0x000fea0003800000 */
[----:B------:R-:W-:-:S04]  /*1cd0*/  UISETP.LT.AND UP0, UPT, UR40, 0x1, UPT ;  /* 0x000000012800788c */ /* 0x000fc8000bf01270 */
[----:B------:R-:W-:-:S04]  /*1ce0*/  USEL UR6, UR40, 0x1, UP0 ;  /* 0x0000000128067887 */ /* 0x000fc80008000000 */
[----:B------:R-:W-:-:S04]  /*1cf0*/  UIADD3 UR6, UR39, UR40, -UR6 ;  /* 0x0000002827067290 */ /* 0x000fc8000fffe806 */
[----:B------:R-:W-:-:S04]  /*1d00*/  UIMAD.WIDE.U32 UR4, UR6, 0x38e38e39, URZ ;  /* 0x38e38e39060478a5 */ /* 0x000fc8000f8e003f */
[----:B------:R-:W-:-:S04]  /*1d10*/  USHF.R.U32.HI UR4, URZ, 0x1, UR5 ;  /* 0x000000013f047899 */ /* 0x000fc80008011605 */
[----:B------:R-:W-:-:S06]  /*1d20*/  UIMAD UR6, UR4, -0x9, UR6 ;  /* 0xfffffff7040678a4 */ /* 0x000fcc000f8e0206 */
[----:B------:R-:W-:-:S04]  /*1d30*/  IMAD.U32 R3, RZ, RZ, UR6 ;  /* 0x00000006ff037e24 */ /* 0x000fc8000f8e00ff */
[----:B------:R-:W-:-:S04]  /*1d40*/  IMAD R0, R3, 0x8, R6 ;  /* 0x0000000803007824 */ /* 0x000fc800078e0206 */
[----:B------:R-:W-:-:S05]  /*1d50*/  VIADD R0, R0, 0x48 ;  /* 0x0000004800007836 */ /* 0x000fca0000000000 */
[----:B------:R-:W-:-:S04]  /*1d60*/  PRMT R0, R23, 0x654, R0 ;  /* 0x0000065417007816 */ /* 0x000fc80000000000 */
[----:B------:R2:W-:Y:S03]  /*1d70*/  SYNCS.ARRIVE.TRANS64.RED.A1T0 RZ, [R0+URZ], RZ ;  /* 0x000000ff00ff79a7 */ /* 0x0005e6000810043f */
.L_x_34:
[----:B------:R-:W-:Y:S05]  /*1d80*/  BSYNC B0 ;  /* 0x0000000000007941 */ /* 0x000fea0003800000 */
.L_x_33:
[----:B------:R-:W-:Y:S05]  /*1d90*/  @P0 BRA `(.L_x_31) ;  /* 0x0000000000040947 */ /* 0x000fea0003800000 */
[----:B------:R-:W-:Y:S01]  /*1da0*/  BPT.TRAP 0x1 ;  /* 0x000000040000795c */ /* 0x000fe20000300000 */
.L_x_31:
[----:B------:R-:W3:Y:S01]  /*1db0*/  LDC R6, c[0x0][0x288] ;  /* 0x0000a200ff067b82 */ /* 0x000ee20000000800 */
[--C-:B--2---:R-:W-:Y:S01]  /*1dc0*/  SHF.R.U32.HI R0, RZ, 0x2, R18.reuse ;  /* 0x00000002ff007819 */ /* 0x104fe20000011612 */
[----:B------:R-:W-:Y:S01]  /*1dd0*/  IMAD.SHL.U32 R9, R152, 0x80, RZ ;  /* 0x0000008098097824 */ /* 0x000fe200078e00ff */
[----:B01----:R-:W-:Y:S01]  /*1de0*/  SHF.R.U32.HI R5, RZ, 0x7, R18 ;  /* 0x00000007ff057819 */ /* 0x003fe20000011612 */
[----:B------:R-:W-:Y:S01]  /*1df0*/  UIADD3 UR39, UR40, UR39, URZ ;  /* 0x0000002728277290 */ /* 0x000fe2000fffe03f */
[C---:B------:R-:W-:Y:S01]  /*1e00*/  LOP3.LUT R4, R18.reuse, 0x60, RZ, 0xc0, !PT ;  /* 0x0000006012047812 */ /* 0x040fe200078ec0ff */
[----:B------:R-:W-:Y:S01]  /*1e10*/  IMAD.SHL.U32 R20, R18, 0x2, RZ ;  /* 0x0000000212147824 */ /* 0x000fe200078e00ff */
[----:B------:R-:W-:Y:S01]  /*1e20*/  LOP3.LUT R3, R0, 0x7, RZ, 0xc0, !PT ;  /* 0x0000000700037812 */ /* 0x000fe200078ec0ff */
[----:B------:R-:W-:Y:S01]  /*1e30*/  UISETP.GT.U32.AND UP0, UPT, UR39, 0x8, UPT ;  /* 0x000000082700788c */ /* 0x000fe2000bf04070 */
[----:B------:R-:W-:Y:S01]  /*1e40*/  LOP3.LUT R0, R5, 0x1, RZ, 0xc0, !PT ;  /* 0x0000000105007812 */ /* 0x000fe200078ec0ff */
[----:B------:R-:W-:Y:S01]  /*1e50*/  ULDC UR7, c[0x0][0x284] ;  /* 0x0000a10000077ab9 */ /* 0x000fe20000000800 */
[----:B------:R-:W-:Y:S01]  /*1e60*/  SHF.R.U32.HI R8, RZ, 0x1, R4 ;  /* 0x00000001ff087819 */ /* 0x000fe20000011604 */
[----:B------:R-:W-:Y:S01]  /*1e70*/  UISETP.LT.U32.AND UP0, UPT, UR40, 0x9, UP0 ;  /* 0x000000092800788c */ /* 0x000fe20008701070 */
[----:B------:R-:W-:Y:S01]  /*1e80*/  SHF.R.S32.HI R152, RZ, 0x1f, R22 ;  /* 0x0000001fff987819 */ /* 0x000fe20000011416 */
[----:B------:R-:W-:Y:S01]  /*1e90*/  IMAD.SHL.U32 R10, R0, 0x40, RZ ;  /* 0x00000040000a7824 */ /* 0x000fe200078e00ff */
[--C-:B------:R-:W-:Y:S01]  /*1ea0*/  IADD3 R5, RZ, -R8, -R3.reuse ;  /* 0x80000008ff057210 */ /* 0x100fe20007ffe803 */
[----:B------:R-:W-:Y:S01]  /*1eb0*/  UISETP.GE.U32.AND UP1, UPT, UR40, 0x9, UPT ;  /* 0x000000092800788c */ /* 0x000fe2000bf26070 */
[----:B------:R-:W-:Y:S01]  /*1ec0*/  LOP3.LUT R20, R9, 0x6, R20, 0xf8, !PT ;  /* 0x0000000609147812 */ /* 0x000fe200078ef814 */
[----:B------:R-:W-:Y:S01]  /*1ed0*/  ULDC.64 UR8, c[0x0][0x5d0] ;  /* 0x0001740000087ab9 */ /* 0x000fe20000000a00 */
[----:B------:R-:W-:Y:S01]  /*1ee0*/  LOP3.LUT R165, R10, 0x40, R3, 0xe2, !PT ;  /* 0x000000400aa57812 */ /* 0x000fe200078ee203 */
[----:B------:R-:W-:Y:S01]  /*1ef0*/  IMAD R3, R0, -0x40, R5 ;  /* 0xffffffc000037824 */ /* 0x000fe200078e0205 */
[----:B------:R-:W-:Y:S01]  /*1f00*/  LOP3.LUT R4, R18, 0x3, RZ, 0xc0, !PT ;  /* 0x0000000312047812 */ /* 0x000fe200078ec0ff */
[----:B------:R-:W-:Y:S01]  /*1f10*/  IMAD.SHL.U32 R0, R153, 0x100, RZ ;  /* 0x0000010099007824 */ /* 0x000fe200078e00ff */
[----:B------:R-:W-:Y:S01]  /*1f20*/  UIMAD.WIDE.U32 UR4, UR39, 0x38e38e39, URZ ;  /* 0x38e38e39270478a5 */ /* 0x000fe2000f8e003f */
[----:B---3--:R-:W-:Y:S01]  /*1f30*/  ISETP.GE.AND P0, PT, R9, R6, PT ;  /* 0x000000060900720c */ /* 0x008fe20003f06270 */
[----:B------:R-:W-:Y:S01]  /*1f40*/  USEL UR6, URZ, 0x1, !UP0 ;  /* 0x000000013f067887 */ /* 0x000fe2000c000000 */
[----:B------:R-:W-:Y:S01]  /*1f50*/  IMAD R7, R152, UR8, RZ ;  /* 0x0000000898077c24 */ /* 0x000fe2000f8e02ff */
[----:B------:R-:W-:Y:S01]  /*1f60*/  SHF.R.S32.HI R21, RZ, 0x1f, R20 ;  /* 0x0000001fff157819 */ /* 0x000fe20000011414 */
[----:B------:R-:W-:Y:S01]  /*1f70*/  USHF.R.U32.HI UR4, URZ, 0x1, UR5 ;  /* 0x000000013f047899 */ /* 0x000fe20008011605 */
[----:B------:R-:W-:Y:S01]  /*1f80*/  ISETP.GE.OR P0, PT, R0, UR7, P0 ;  /* 0x0000000700007c0c */ /* 0x000fe20008706670 */
[----:B------:R-:W-:Y:S01]  /*1f90*/  ULOP3.LUT UR38, UR38, UR6, URZ, 0x3c, !UPT ;  /* 0x0000000626267292 */ /* 0x000fe2000f8e3c3f */
[----:B------:R-:W-:Y:S01]  /*1fa0*/  IMAD R164, R4, -0x2, R6 ;  /* 0xfffffffe04a47824 */ /* 0x000fe200078e0206 */
[----:B------:R-:W-:Y:S01]  /*1fb0*/  UIMAD UR39, UR4, -0x9, UR39 ;  /* 0xfffffff7042778a4 */ /* 0x000fe2000f8e0227 */
[----:B------:R-:W-:Y:S01]  /*1fc0*/  IMAD.WIDE R4, R153, 0x100, RZ ;  /* 0x0000010099047825 */ /* 0x000fe200078e02ff */
[----:B------:R-:W-:Y:S01]  /*1fd0*/  @UP1 ULOP3.LUT UR38, UR38, 0x1, UR4, 0x78, !UPT ;  /* 0x0000000126261892 */ /* 0x000fe2000f8e7804 */
[----:B------:R-:W-:-:S02]  /*1fe0*/  IADD3 R3, -R0, UR7, R3 ;  /* 0x0000000700037c10 */ /* 0x000fc4000fffe103 */
[----:B------:R-:W-:Y:S01]  /*1ff0*/  IMAD R11, R22, UR9, R7 ;  /* 0x00000009160b7c24 */ /* 0x000fe2000f8e0207 */
[----:B------:R-:W-:Y:S01]  /*2000*/  LOP3.LUT R165, R4, R165, R8, 0xfe, !PT ;  /* 0x000000a504a57212 */ /* 0x000fe200078efe08 */
[----:B------:R-:W-:-:S04]  /*2010*/  IMAD.WIDE.U32 R6, R22, UR8, R20 ;  /* 0x0000000816067c25 */ /* 0x000fc8000f8e0014 */
[----:B------:R-:W-:Y:S02]  /*2020*/  IMAD.IADD R7, R7, 0x1, R11 ;  /* 0x0000000107077824 */ /* 0x000fe400078e020b */
[----:B------:R-:W-:Y:S02]  /*2030*/  IMAD.IADD R164, R164, 0x1, -R9 ;  /* 0x00000001a4a47824 */ /* 0x000fe400078e0a09 */
[----:B------:R-:W-:Y:S01]  /*2040*/  IMAD.MOV.U32 R0, RZ, RZ, -0x1 ;  /* 0xffffffffff007424 */ /* 0x000fe200078e00ff */
[----:B------:R-:W-:Y:S06]  /*2050*/  @P0 BRA `(.L_x_35) ;  /* 0x0000006000f40947 */ /* 0x000fec0003800000 */
[----:B------:R-:W0:Y:S01]  /*2060*/  LDC.64 R14, c[0x0][0x5c8] ;  /* 0x00017200ff0e7b82 */ /* 0x000e220000000a00 */
[----:B------:R-:W-:Y:S01]  /*2070*/  ULDC.64 UR4, c[0x0][0x5c0] ;  /* 0x0001700000047ab9 */ /* 0x000fe20000000a00 */
[----:B------:R-:W-:Y:S01]  /*2080*/  BSSY B0, `(.L_x_35) ;  /* 0x000063a000007945 */ /* 0x000fe20003800000 */
[-C--:B0-----:R-:W-:Y:S01]  /*2090*/  IMAD R8, R5, R14.reuse, RZ ;  /* 0x0000000e05087224 */ /* 0x081fe200078e02ff */
[----:B------:R-:W-:Y:S01]  /*20a0*/  SHF.L.U64.HI R11, R14, 0x3, R15 ;  /* 0x000000030e0b7819 */ /* 0x000fe2000001020f */
[----:B------:R-:W-:-:S04]  /*20b0*/  IMAD.WIDE.U32 R6, R165, R14, R6 ;  /* 0x0000000ea5067225 */ /* 0x000fc800078e0006 */
[----:B------:R-:W-:Y:S01]  /*20c0*/  IMAD R9, R165, R15, R8 ;  /* 0x0000000fa5097224 */ /* 0x000fe200078e0208 */
[----:B------:R-:W-:-:S03]  /*20d0*/  IADD3 R158, P0, R6, UR4, RZ ;  /* 0x00000004069e7c10 */ /* 0x000fc6000ff1e0ff */
[----:B------:R-:W-:Y:S01]  /*20e0*/  IMAD.IADD R7, R7, 0x1, R9 ;  /* 0x0000000107077824 */ /* 0x000fe200078e0209 */
[C---:B------:R-:W-:Y:S01]  /*20f0*/  LEA R6, P2, R14.reuse, R158, 0x7 ;  /* 0x0000009e0e067211 */ /* 0x040fe200078438ff */
[----:B------:R-:W-:-:S03]  /*2100*/  IMAD.SHL.U32 R9, R14, 0x8, RZ ;  /* 0x000000080e097824 */ /* 0x000fc600078e00ff */
[----:B------:R-:W-:Y:S02]  /*2110*/  IADD3.X R159, R7, UR5, RZ, P0, !PT ;  /* 0x00000005079f7c10 */ /* 0x000fe400087fe4ff */
[----:B-----5:R-:W-:Y:S02]  /*2120*/  ISETP.NE.AND P0, PT, R155, RZ, PT ;  /* 0x000000ff9b00720c */ /* 0x020fe40003f05270 */
[----:B------:R-:W-:Y:S02]  /*2130*/  LEA.HI.X R7, R14, R159, R15, 0x7, P2 ;  /* 0x0000009f0e077211 */ /* 0x000fe400010f3c0f */
[C---:B------:R-:W-:Y:S02]  /*2140*/  IADD3 R12, P1, R9.reuse, R158, RZ ;  /* 0x0000009e090c7210 */ /* 0x040fe40007f3e0ff */
[----:B------:R-:W-:-:S03]  /*2150*/  IADD3 R8, P2, R9, R6, RZ ;  /* 0x0000000609087210 */ /* 0x000fc60007f5e0ff */
[C---:B------:R-:W-:Y:S02]  /*2160*/  IMAD.X R13, R11.reuse, 0x1, R159, P1 ;  /* 0x000000010b0d7824 */ /* 0x040fe400008e069f */
[----:B------:R-:W-:Y:S02]  /*2170*/  IMAD.X R9, R11, 0x1, R7, P2 ;  /* 0x000000010b097824 */ /* 0x000fe400010e0607 */
[----:B------:R-:W-:Y:S06]  /*2180*/  @!P0 BRA `(.L_x_36) ;  /* 0x0000004800948947 */ /* 0x000fec0003800000 */
[----:B------:R-:W0:Y:S01]  /*2190*/  LDC.64 R14, c[0x0][0x5b0] ;  /* 0x00016c00ff0e7b82 */ /* 0x000e220000000a00 */
[----:B------:R-:W-:Y:S01]  /*21a0*/  ULDC.64 UR4, c[0x0][0x5b8] ;  /* 0x00016e0000047ab9 */ /* 0x000fe20000000a00 */
[----:B------:R-:W-:Y:S01]  /*21b0*/  ISETP.GE.AND P1, PT, R3, 0x1, PT ;  /* 0x000000010300780c */ /* 0x000fe20003f26270 */
[----:B------:R-:W-:Y:S01]  /*21c0*/  IMAD R153, R152, UR4, RZ ;  /* 0x0000000498997c24 */ /* 0x000fe2000f8e02ff */
[----:B------:R-:W-:Y:S01]  /*21d0*/  BSSY B1, `(.L_x_37) ;  /* 0x000000e000017945 */ /* 0x000fe20003800000 */
[----:B------:R-:W-:Y:S01]  /*21e0*/  IMAD.WIDE.U32 R20, R22, UR4, R20 ;  /* 0x0000000416147c25 */ /* 0x000fe2000f8e0014 */
[----:B------:R-:W-:Y:S02]  /*21f0*/  ISETP.LT.OR P2, PT, R164, 0x1, !P1 ;  /* 0x00000001a400780c */ /* 0x000fe40004f41670 */
[----:B------:R-:W1:Y:S01]  /*2200*/  LDC.64 R10, c[0x0][0x5a8] ;  /* 0x00016a00ff0a7b82 */ /* 0x000e620000000a00 */
[----:B------:R-:W-:Y:S02]  /*2210*/  IMAD R153, R22, UR5, R153 ;  /* 0x0000000516997c24 */ /* 0x000fe4000f8e0299 */
[----:B------:R-:W-:-:S02]  /*2220*/  IMAD.MOV.U32 R152, RZ, RZ, R20 ;  /* 0x000000ffff987224 */ /* 0x000fc400078e0014 */
[----:B------:R-:W-:Y:S02]  /*2230*/  IMAD.IADD R153, R21, 0x1, R153 ;  /* 0x0000000115997824 */ /* 0x000fe400078e0299 */
[-C--:B0-----:R-:W-:Y:S02]  /*2240*/  IMAD R22, R5, R14.reuse, RZ ;  /* 0x0000000e05167224 */ /* 0x081fe400078e02ff */
[----:B------:R-:W-:-:S04]  /*2250*/  IMAD.WIDE.U32 R160, R165, R14, R152 ;  /* 0x0000000ea5a07225 */ /* 0x000fc800078e0098 */
[----:B------:R-:W-:Y:S01]  /*2260*/  IMAD R173, R165, R15, R22 ;  /* 0x0000000fa5ad7224 */ /* 0x000fe200078e0216 */
[----:B-1----:R-:W-:-:S04]  /*2270*/  IADD3 R162, P0, R160, R10, RZ ;  /* 0x0000000aa0a27210 */ /* 0x002fc80007f1e0ff */
[----:B------:R-:W-:Y:S01]  /*2280*/  IADD3.X R163, R11, R161, R173, P0, !PT ;  /* 0x000000a10ba37210 */ /* 0x000fe200007fe4ad */
[----:B------:R-:W-:Y:S08]  /*2290*/  @P2 BRA `(.L_x_38) ;  /* 0x0000000000042947 */ /* 0x000ff00003800000 */
[----:B------:R0:W5:Y:S02]  /*22a0*/  LDG.E.U8 R156, desc[UR36][R162.64] ;  /* 0x00000024a29c7981 */ /* 0x000164000c1e1100 */
.L_x_38:
[----:B------:R-:W-:Y:S05]  /*22b0*/  BSYNC B1 ;  /* 0x0000000000017941 */ /* 0x000fea0003800000 */
.L_x_37:
[----:B-----5:R-:W-:Y:S01]  /*22c0*/  LOP3.LUT R22, R156, 0xffff, RZ, 0xc0, !PT ;  /* 0x0000ffff9c167812 */ /* 0x020fe200078ec0ff */
[C---:B------:R-:W-:Y:S01]  /*22d0*/  IMAD.SHL.U32 R160, R14.reuse, 0x8, RZ ;  /* 0x000000080ea07824 */ /* 0x040fe200078e00ff */
[----:B------:R-:W-:Y:S01]  /*22e0*/  SHF.L.U64.HI R161, R14, 0x3, R15 ;  /* 0x000000030ea17819 */ /* 0x000fe2000001020f */
[----:B------:R-:W-:Y:S01]  /*22f0*/  BSSY B1, `(.L_x_39) ;  /* 0x000000e000017945 */ /* 0x000fe20003800000 */
[----:B------:R-:W-:Y:S02]  /*2300*/  PRMT R22, R22, 0x8880, RZ ;  /* 0x0000888016167816 */ /* 0x000fe400000000ff */
[----:B------:R-:W-:Y:S01]  /*2310*/  ISETP.GE.AND P0, PT, R3, 0x9, PT ;  /* 0x000000090300780c */ /* 0x000fe20003f06270 */
[----:B------:R-:W-:-:S04]  /*2320*/  IMAD.WIDE.U32 R168, R165, R14, R160 ;  /* 0x0000000ea5a87225 */ /* 0x000fc800078e00a0 */
[----:B------:R-:W-:-:S04]  /*2330*/  IMAD R167, R22, R155, RZ ;  /* 0x0000009b16a77224 */ /* 0x000fc800078e02ff */
[----:B------:R-:W-:Y:S01]  /*2340*/  @!P2 IMAD R171, R88, R154, R167 ;  /* 0x0000009a58aba224 */ /* 0x000fe200078e02a7 */
[----:B------:R-:W-:Y:S01]  /*2350*/  IADD3 R88, P3, P4, R20, R10, R168 ;  /* 0x0000000a14587210 */ /* 0x000fe20007c7e0a8 */
[----:B------:R-:W-:-:S03]  /*2360*/  IMAD.IADD R168, R173, 0x1, R169 ;  /* 0x00000001ada87824 */ /* 0x000fc600078e02a9 */
[----:B------:R1:W-:Y:S01]  /*2370*/  @!P2 STG.E.U8 desc[UR36][R158.64], R171 ;  /* 0x000000ab9e00a986 */ /* 0x0003e2000c101124 */
[----:B------:R-:W-:-:S13]  /*2380*/  ISETP.LT.OR P2, PT, R164, 0x2, !P1 ;  /* 0x00000002a400780c */ /* 0x000fda0004f41670 */
[----:B-1----:R-:W-:Y:S05]  /*2390*/  @P2 BRA `(.L_x_40) ;  /* 0x00000000000c2947 */ /* 0x002fea0003800000 */
[----:B------:R-:W2:Y:S02]  /*23a0*/  LDG.E.U8 R156, desc[UR36][R162.64+0x1] ;  /* 0x00000124a29c7981 */ /* 0x000ea4000c1e1100 */
[----:B--2---:R-:W-:-:S05]  /*23b0*/  PRMT R22, R156, 0x8880, RZ ;  /* 0x000088809c167816 */ /* 0x004fca00000000ff */
[----:B------:R-:W-:-:S07]  /*23c0*/  IMAD R167, R22, R155, RZ ;  /* 0x0000009b16a77224 */ /* 0x000fce00078e02ff */
.L_x_40:
[----:B------:R-:W-:Y:S05]  /*23d0*/  BSYNC B1 ;  /* 0x0000000000017941 */ /* 0x000fea0003800000 */
.L_x_39:
[----:B------:R-:W-:Y:S01]  /*23e0*/  @!P2 IMAD R169, R89, R154, R167 ;  /* 0x0000009a59a9a224 */ /* 0x000fe200078e02a7 */
[----:B------:R-:W-:Y:S01]  /*23f0*/  IADD3.X R89, R153, R11, R168, P3, P4 ;  /* 0x0000000b99597210 */ /* 0x000fe20001fe84a8 */
[----:B------:R-:W-:Y:S01]  /*2400*/  BSSY B1, `(.L_x_41) ;  /* 0x0000009000017945 */ /* 0x000fe20003800000 */
[C---:B------:R-:W-:Y:S02]  /*2410*/  ISETP.LT.OR P3, PT, R164.reuse, 0x1, !P0 ;  /* 0x00000001a400780c */ /* 0x040fe40004761670 */
[----:B------:R1:W-:Y:S01]  /*2420*/  @!P2 STG.E.U8 desc[UR36][R158.64+0x1], R169 ;  /* 0x000001a99e00a986 */ /* 0x0003e2000c101124 */
[C---:B------:R-:W-:Y:S02]  /*2430*/  ISETP.LT.OR P2, PT, R164.reuse, 0x2, !P0 ;  /* 0x00000002a400780c */ /* 0x040fe40004741670 */
[----:B------:R-:W-:-:S08]  /*2440*/  ISETP.LT.OR P4, PT, R164, 0x9, !P1 ;  /* 0x00000009a400780c */ /* 0x000fd00004f81670 */
[----:B------:R-:W-:Y:S05]  /*2450*/  @P3 BRA `(.L_x_42) ;  /* 0x00000000000c3947 */ /* 0x000fea0003800000 */
[----:B------:R-:W2:Y:S02]  /*2460*/  LDG.E.U8 R156, desc[UR36][R88.64] ;  /* 0x00000024589c7981 */ /* 0x000ea4000c1e1100 */
[----:B--2---:R-:W-:-:S05]  /*2470*/  PRMT R22, R156, 0x8880, RZ ;  /* 0x000088809c167816 */ /* 0x004fca00000000ff */
[----:B------:R-:W-:-:S07]  /*2480*/  IMAD R167, R22, R155, RZ ;  /* 0x0000009b16a77224 */ /* 0x000fce00078e02ff */
.L_x_42:
[----:B------:R-:W-:Y:S05]  /*2490*/  BSYNC B1 ;  /* 0x0000000000017941 */ /* 0x000fea0003800000 */
.L_x_41:
[----:B-1----:R-:W-:Y:S01]  /*24a0*/  @!P3 IMAD R169, R90, R154, R167 ;  /* 0x0000009a5aa9b224 */ /* 0x002fe200078e02a7 */
[----:B------:R-:W-:Y:S04]  /*24b0*/  BSSY B1, `(.L_x_43) ;  /* 0x0000006000017945 */ /* 0x000fe80003800000 */
[----:B------:R1:W-:Y:S01]  /*24c0*/  @!P3 STG.E.U8 desc[UR36][R12.64], R169 ;  /* 0x000000a90c00b986 */ /* 0x0003e2000c101124 */
[----:B------:R-:W-:Y:S05]  /*24d0*/  @P2 BRA `(.L_x_44) ;  /* 0x00000000000c2947 */ /* 0x000fea0003800000 */
[----:B------:R-:W2:Y:S02]  /*24e0*/  LDG.E.U8 R156, desc[UR36][R88.64+0x1] ;  /* 0x00000124589c7981 */ /* 0x000ea4000c1e1100 */
[----:B--2---:R-:W-:-:S05]  /*24f0*/  PRMT R22, R156, 0x8880, RZ ;  /* 0x000088809c167816 */ /* 0x004fca00000000ff */
[----:B------:R-:W-:-:S07]  /*2500*/  IMAD R167, R22, R155, RZ ;  /* 0x0000009b16a77224 */ /* 0x000fce00078e02ff */
.L_x_44:
[----:B------:R-:W-:Y:S05]  /*2510*/  BSYNC B1 ;  /* 0x0000000000017941 */ /* 0x000fea0003800000 */
.L_x_43:
[----:B------:R-:W-:Y:S01]  /*2520*/  @!P2 IMAD R91, R91, R154, R167 ;  /* 0x0000009a5b5ba224 */ /* 0x000fe200078e02a7 */
[----:B------:R-:W-:Y:S04]  /*2530*/  BSSY B1, `(.L_x_45) ;  /* 0x0000006000017945 */ /* 0x000fe80003800000 */
[----:B------:R2:W-:Y:S01]  /*2540*/  @!P2 STG.E.U8 desc[UR36][R12.64+0x1], R91 ;  /* 0x0000015b0c00a986 */ /* 0x0005e2000c101124 */
[----:B------:R-:W-:Y:S05]  /*2550*/  @P4 BRA `(.L_x_46) ;  /* 0x00000000000c4947 */ /* 0x000fea0003800000 */
[----:B------:R-:W3:Y:S02]  /*2560*/  LDG.E.U8 R156, desc[UR36][R162.64+0x8] ;  /* 0x00000824a29c7981 */ /* 0x000ee4000c1e1100 */
[----:B---3--:R-:W-:-:S05]  /*2570*/  PRMT R22, R156, 0x8880, RZ ;  /* 0x000088809c167816 */ /* 0x008fca00000000ff */
[----:B------:R-:W-:-:S07]  /*2580*/  IMAD R167, R22, R155, RZ ;  /* 0x0000009b16a77224 */ /* 0x000fce00078e02ff */
.L_x_46:
[----:B------:R-:W-:Y:S05]  /*2590*/  BSYNC B1 ;  /* 0x0000000000017941 */ /* 0x000fea0003800000 */
.L_x_45:
[----:B------:R-:W-:Y:S01]  /*25a0*/  ISETP.LT.OR P2, PT, R164, 0xa, !P1 ;  /* 0x0000000aa400780c */ /* 0x000fe20004f41670 */
[----:B--2---:R-:W-:Y:S01]  /*25b0*/  @!P4 IMAD R91, R92, R154, R167 ;  /* 0x0000009a5c5bc224 */ /* 0x004fe200078e02a7 */
[----:B------:R-:W-:Y:S01]  /*25c0*/  BSSY B1, `(.L_x_47) ;  /* 0x0000008000017945 */ /* 0x000fe20003800000 */
[----:B------:R-:W-:-:S03]  /*25d0*/  ISETP.LT.OR P3, PT, R164, 0x9, !P0 ;  /* 0x00000009a400780c */ /* 0x000fc60004761670 */
[----:B------:R2:W-:Y:S01]  /*25e0*/  @!P4 STG.E.U8 desc[UR36][R158.64+0x8], R91 ;  /* 0x0000085b9e00c986 */ /* 0x0005e2000c101124 */
[----:B------:R-:W-:-:S06]  /*25f0*/  ISETP.LT.OR P4, PT, R164, 0xa, !P0 ;  /* 0x0000000aa400780c */ /* 0x000fcc0004781670 */
[----:B------:R-:W-:Y:S07]  /*2600*/  @P2 BRA `(.L_x_48) ;  /* 0x00000000000c2947 */ /* 0x000fee0003800000 */
[----:B------:R-:W3:Y:S02]  /*2610*/  LDG.E.U8 R156, desc[UR36][R162.64+0x9] ;  /* 0x00000924a29c7981 */ /* 0x000ee4000c1e1100 */
[----:B---3--:R-:W-:-:S05]  /*2620*/  PRMT R22, R156, 0x8880, RZ ;  /* 0x000088809c167816 */ /* 0x008fca00000000ff */
[----:B------:R-:W-:-:S07]  /*2630*/  IMAD R167, R22, R155, RZ ;  /* 0x0000009b16a77224 */ /* 0x000fce00078e02ff */
.L_x_48:
[----:B------:R-:W-:Y:S05]  /*2640*/  BSYNC B1 ;  /* 0x0000000000017941 */ /* 0x000fea0003800000 */
.L_x_47:
[----:B------:R-:W-:Y:S01]  /*2650*/  @!P2 IMAD R93, R93, R154, R167 ;  /* 0x0000009a5d5da224 */ /* 0x000fe200078e02a7 */
[----:B------:R-:W-:Y:S04]  /*2660*/  BSSY B1, `(.L_x_49) ;  /* 0x0000006000017945 */ /* 0x000fe80003800000 */
[----:B------:R3:W-:Y:S01]  /*2670*/  @!P2 STG.E.U8 desc[UR36][R158.64+0x9], R93 ;  /* 0x0000095d9e00a986 */ /* 0x0007e2000c101124 */
[----:B------:R-:W-:Y:S05]  /*2680*/  @P3 BRA `(.L_x_50) ;  /* 0x00000000000c3947 */ /* 0x000fea0003800000 */
[----:B------:R-:W4:Y:S02]  /*2690*/  LDG.E.U8 R156, desc[UR36][R88.64+0x8] ;  /* 0x00000824589c7981 */ /* 0x000f24000c1e1100 */
[----:B----4-:R-:W-:-:S05]  /*26a0*/  PRMT R22, R156, 0x8880, RZ ;  /* 0x000088809c167816 */ /* 0x010fca00000000ff */
[----:B------:R-:W-:-:S07]  /*26b0*/  IMAD R167, R22, R155, RZ ;  /* 0x0000009b16a77224 */ /* 0x000fce00078e02ff */
.L_x_50:
[----:B------:R-:W-:Y:S05]  /*26c0*/  BSYNC B1 ;  /* 0x0000000000017941 */ /* 0x000fea0003800000 */
.L_x_49:
[----:B--2---:R-:W-:Y:S01]  /*26d0*/  @!P3 IMAD R91, R94, R154, R167 ;  /* 0x0000009a5e5bb224 */ /* 0x004fe200078e02a7 */
[----:B------:R-:W-:Y:S04]  /*26e0*/  BSSY B1, `(.L_x_51) ;  /* 0x0000006000017945 */ /* 0x000fe80003800000 */
[----:B------:R2:W-:Y:S01]  /*26f0*/  @!P3 STG.E.U8 desc[UR36][R12.64+0x8], R91 ;  /* 0x0000085b0c00b986 */ /* 0x0005e2000c101124 */
[----:B------:R-:W-:Y:S05]  /*2700*/  @P4 BRA `(.L_x_52) ;  /* 0x00000000000c4947 */ /* 0x000fea0003800000 */
[----:B------:R-:W4:Y:S02]  /*2710*/  LDG.E.U8 R156, desc[UR36][R88.64+0x9] ;  /* 0x00000924589c7981 */ /* 0x000f24000c1e1100 */
[----:B----4-:R-:W-:-:S05]  /*2720*/  PRMT R22, R156, 0x8880, RZ ;  /* 0x000088809c167816 */ /* 0x010fca00000000ff */
[----:B------:R-:W-:-:S07]  /*2730*/  IMAD R167, R22, R155, RZ ;  /* 0x0000009b16a77224 */ /* 0x000fce00078e02ff */
.L_x_52:
[----:B------:R-:W-:Y:S05]  /*2740*/  BSYNC B1 ;  /* 0x0000000000017941 */ /* 0x000fea0003800000 */
.L_x_51:
[C---:B------:R-:W-:Y:S01]  /*2750*/  ISETP.LT.OR P2, PT, R164.reuse, 0x11, !P1 ;  /* 0x00000011a400780c */ /* 0x040fe20004f41670 */
[----:B------:R-:W-:Y:S01]  /*2760*/  @!P4 IMAD R95, R95, R154, R167 ;  /* 0x0000009a5f5fc224 */ /* 0x000fe200078e02a7 */
[----:B------:R-:W-:Y:S01]  /*2770*/  BSSY B1, `(.L_x_53) ;  /* 0x0000008000017945 */ /* 0x000fe20003800000 */
[----:B------:R-:W-:-:S03]  /*2780*/  ISETP.LT.OR P3, PT, R164, 0x12, !P1 ;  /* 0x00000012a400780c */ /* 0x000fc60004f61670 */
[----:B------:R4:W-:Y:S01]  /*2790*/  @!P4 STG.E.U8 desc[UR36][R12.64+0x9], R95 ;  /* 0x0000095f0c00c986 */ /* 0x0009e2000c101124 */
[----:B------:R-:W-:-:S06]  /*27a0*/  ISETP.LT.OR P4, PT, R164, 0x11, !P0 ;  /* 0x00000011a400780c */ /* 0x000fcc0004781670 */
[----:B------:R-:W-:Y:S07]  /*27b0*/  @P2 BRA `(.L_x_54) ;  /* 0x00000000000c2947 */ /* 0x000fee0003800000 */
[----:B------:R-:W5:Y:S02]  /*27c0*/  LDG.E.U8 R156, desc[UR36][R162.64+0x10] ;  /* 0x00001024a29c7981 */ /* 0x000f64000c1e1100 */
[----:B-----5:R-:W-:-:S05]  /*27d0*/  PRMT R22, R156, 0x8880, RZ ;  /* 0x000088809c167816 */ /* 0x020fca00000000ff */
[----:B------:R-:W-:-:S07]  /*27e0*/  IMAD R167, R22, R155, RZ ;  /* 0x0000009b16a77224 */ /* 0x000fce00078e02ff */
.L_x_54:
[----:B------:R-:W-:Y:S05]  /*27f0*/  BSYNC B1 ;  /* 0x0000000000017941 */ /* 0x000fea0003800000 */
.L_x_53:
[----:B--2---:R-:W-:Y:S01]  /*2800*/  @!P2 IMAD R91, R96, R154, R167 ;  /* 0x0000009a605ba224 */ /* 0x004fe200078e02a7 */
[----:B------:R-:W-:Y:S04]  /*2810*/  BSSY B1, `(.L_x_55) ;  /* 0x0000006000017945 */ /* 0x000fe80003800000 */
[----:B------:R2:W-:Y:S01]  /*2820*/  @!P2 STG.E.U8 desc[UR36][R158.64+0x10], R91 ;  /* 0x0000105b9e00a986 */ /* 0x0005e2000c101124 */
[----:B------:R-:W-:Y:S05]  /*2830*/  @P3 BRA `(.L_x_56) ;  /* 0x00000000000c3947 */ /* 0x000fea0003800000 */
[----:B------:R-:W5:Y:S02]  /*2840*/  LDG.E.U8 R156, desc[UR36][R162.64+0x11] ;  /* 0x00001124a29c7981 */ /* 0x000f64000c1e1100 */
[----:B-----5:R-:W-:-:S05]  /*2850*/  PRMT R22, R156, 0x8880, RZ ;  /* 0x000088809c167816 */ /* 0x020fca00000000ff */
[----:B------:R-:W-:-:S07]  /*2860*/  IMAD R167, R22, R155, RZ ;  /* 0x0000009b16a77224 */ /* 0x000fce00078e02ff */
.L_x_56:
[----:B------:R-:W-:Y:S05]  /*2870*/  BSYNC B1 ;  /* 0x0000000000017941 */ /* 0x000fea0003800000 */
.L_x_55:
[----:B------:R-:W-:Y:S01]  /*2880*/  @!P3 IMAD R97, R97, R154, R167 ;  /* 0x0000009a6161b224 */ /* 0x000fe200078e02a7 */
[----:B------:R-:W-:Y:S04]  /*2890*/  BSSY B1, `(.L_x_57) ;  /* 0x0000006000017945 */ /* 0x000fe80003800000 */
[----:B------:R0:W-:Y:S01]  /*28a0*/  @!P3 STG.E.U8 desc[UR36][R158.64+0x11], R97 ;  /* 0x000011619e00b986 */ /* 0x0001e2000c101124 */
[----:B------:R-:W-:Y:S05]  /*28b0*/  @P4 BRA `(.L_x_58) ;  /* 0x00000000000c4947 */ /* 0x000fea0003800000 */
[----:B------:R-:W5:Y:S02]  /*28c0*/  LDG.E.U8 R156, desc[UR36][R88.64+0x10] ;  /* 0x00001024589c7981 */ /* 0x000f64000c1e1100 */
[----:B-----5:R-:W-:-:S05]  /*28d0*/  PRMT R22, R156, 0x8880, RZ ;  /* 0x000088809c167816 */ /* 0x020fca00000000ff */
[----:B------:R-:W-:-:S07]  /*28e0*/  IMAD R167, R22, R155, RZ ;  /* 0x0000009b16a77224 */ /* 0x000fce00078e02ff */
.L_x_58:
[----:B------:R-:W-:Y:S05]  /*28f0*/  BSYNC B1 ;  /* 0x0000000000017941 */ /* 0x000fea0003800000 */
.L_x_57:
[----:B------:R-:W-:Y:S01]  /*2900*/  ISETP.LT.OR P2, PT, R164, 0x12, !P0 ;  /* 0x00000012a400780c */ /* 0x000fe20004741670 */
[----:B--2---:R-:W-:Y:S01]  /*2910*/  @!P4 IMAD R91, R98, R154, R167 ;  /* 0x0000009a625bc224 */ /* 0x004fe200078e02a7 */
        /* <DEDUP_REMOVED lines=8> */
.L_x_60:
[----:B------:R-:W-:Y:S05]  /*29a0*/  BSYNC B1 ;  /* 0x0000000000017941 */ /* 0x000fea0003800000 */
.L_x_59:
[----:B------:R-:W-:Y:S01]  /*29b0*/  @!P2 IMAD R99, R99, R154, R167 ;  /* 0x0000009a6363a224 */ /* 0x000fe200078e02a7 */
[----:B------:R-:W-:Y:S04]  /*29c0*/  BSSY B1, `(.L_x_61) ;  /* 0x0000006000017945 */ /* 0x000fe80003800000 */
[----:B------:R0:W-:Y:S01]  /*29d0*/  @!P2 STG.E.U8 desc[UR36][R12.64+0x11], R99 ;  /* 0x000011630c00a986 */ /* 0x0001e2000c101124 */
[----:B------:R-:W-:Y:S05]  /*29e0*/  @P3 BRA `(.L_x_62) ;  /* 0x00000000000c3947 */ /* 0x000fea0003800000 */
[----:B------:R-:W5:Y:S02]  /*29f0*/  LDG.E.U8 R156, desc[UR36][R162.64+0x18] ;  /* 0x00001824a29c7981 */ /* 0x000f64000c1e1100 */
[----:B-----5:R-:W-:-:S05]  /*2a00*/  PRMT R22, R156, 0x8880, RZ ;  /* 0x000088809c167816 */ /* 0x020fca00000000ff */
[----:B------:R-:W-:-:S07]  /*2a10*/  IMAD R167, R22, R155, RZ ;  /* 0x0000009b16a77224 */ /* 0x000fce00078e02ff */
.L_x_62:
[----:B------:R-:W-:Y:S05]  /*2a20*/  BSYNC B1 ;  /* 0x0000000000017941 */ /* 0x000fea0003800000 */
.L_x_61:
[----:B--2---:R-:W-:Y:S01]  /*2a30*/  @!P3 IMAD R91, R100, R154, R167 ;  /* 0x0000009a645bb224 */ /* 0x004fe200078e02a7 */
[----:B------:R-:W-:Y:S04]  /*2a40*/  BSSY B1, `(.L_x_63) ;  /* 0x0000006000017945 */ /* 0x000fe80003800000 */
[----:B------:R2:W-:Y:S01]  /*2a50*/  @!P3 STG.E.U8 desc[UR36][R158.64+0x18], R91 ;  /* 0x0000185b9e00b986 */ /* 0x0005e2000c101124 */
[----:B------:R-:W-:Y:S05]  /*2a60*/  @P4 BRA `(.L_x_64) ;  /* 0x00000000000c4947 */ /* 0x000fea0003800000 */
[----:B------:R-:W5:Y:S02]  /*2a70*/  LDG.E.U8 R156, desc[UR36][R162.64+0x19] ;  /* 0x00001924a29c7981 */ /* 0x000f64000c1e1100 */
[----:B-----5:R-:W-:-:S05]  /*2a80*/  PRMT R22, R156, 0x8880, RZ ;  /* 0x000088809c167816 */ /* 0x020fca00000000ff */
[----:B------:R-:W-:-:S07]  /*2a90*/  IMAD R167, R22, R155, RZ ;  /* 0x0000009b16a77224 */ /* 0x000fce00078e02ff */
.L_x_64:
[----:B------:R-:W-:Y:S05]  /*2aa0*/  BSYNC B1 ;  /* 0x0000000000017941 */ /* 0x000fea0003800000 */
.L_x_63:
        /* <DEDUP_REMOVED lines=10> */
.L_x_66:
[----:B------:R-:W-:Y:S05]  /*2b50*/  BSYNC B1 ;  /* 0x0000000000017941 */ /* 0x000fea0003800000 */
.L_x_65:
[----:B--2---:R-:W-:Y:S01]  /*2b60*/  @!P2 IMAD R91, R102, R154, R167 ;  /* 0x0000009a665ba224 */ /* 0x004fe200078e02a7 */
[----:B------:R-:W-:Y:S04]  /*2b70*/  BSSY B1, `(.L_x_67) ;  /* 0x0000006000017945 */ /* 0x000fe80003800000 */
[----:B------:R2:W-:Y:S01]  /*2b80*/  @!P2 STG.E.U8 desc[UR36][R12.64+0x18], R91 ;  /* 0x0000185b0c00a986 */ /* 0x0005e2000c101124 */
[----:B------:R-:W-:Y:S05]  /*2b90*/  @P3 BRA `(.L_x_68) ;  /* 0x00000000000c3947 */ /* 0x000fea0003800000 */
[----:B------:R-:W5:Y:S02]  /*2ba0*/  LDG.E.U8 R156, desc[UR36][R88.64+0x19] ;  /* 0x00001924589c7981 */ /* 0x000f64000c1e1100 */
[----:B-----5:R-:W-:-:S05]  /*2bb0*/  PRMT R22, R156, 0x8880, RZ ;  /* 0x000088809c167816 */ /* 0x020fca00000000ff */
[----:B------:R-:W-:-:S07]  /*2bc0*/  IMAD R167, R22, R155, RZ ;  /* 0x0000009b16a77224 */ /* 0x000fce00078e02ff */
.L_x_68:
[----:B------:R-:W-:Y:S05]  /*2bd0*/  BSYNC B1 ;  /* 0x0000000000017941 */ /* 0x000fea0003800000 */
.L_x_67:
[----:B------:R-:W-:Y:S01]  /*2be0*/  @!P3 IMAD R103, R103, R154, R167 ;  /* 0x0000009a6767b224 */ /* 0x000fe200078e02a7 */
[----:B------:R-:W-:Y:S04]  /*2bf0*/  BSSY B1, `(.L_x_69) ;  /* 0x0000006000017945 */ /* 0x000fe80003800000 */
[----:B------:R0:W-:Y:S01]  /*2c00*/  @!P3 STG.E.U8 desc[UR36][R12.64+0x19], R103 ;  /* 0x000019670c00b986 */ /* 0x0001e2000c101124 */
[----:B------:R-:W-:Y:S05]  /*2c10*/  @P4 BRA `(.L_x_70) ;  /* 0x00000000000c4947 */ /* 0x000fea0003800000 */
[----:B------:R-:W5:Y:S02]  /*2c20*/  LDG.E.U8 R156, desc[UR36][R162.64+0x20] ;  /* 0x00002024a29c7981 */ /* 0x000f64000c1e1100 */
[----:B-----5:R-:W-:-:S05]  /*2c30*/  PRMT R22, R156, 0x8880, RZ ;  /* 0x000088809c167816 */ /* 0x020fca00000000ff */
[----:B------:R-:W-:-:S07]  /*2c40*/  IMAD R167, R22, R155, RZ ;  /* 0x0000009b16a77224 */ /* 0x000fce00078e02ff */
.L_x_70:
[----:B------:R-:W-:Y:S05]  /*2c50*/  BSYNC B1 ;  /* 0x0000000000017941 */ /* 0x000fea0003800000 */
.L_x_69:
        /* <DEDUP_REMOVED lines=10> */
.L_x_72:
[----:B------:R-:W-:Y:S05]  /*2d00*/  BSYNC B1 ;  /* 0x0000000000017941 */ /* 0x000fea0003800000 */
.L_x_71:
[----:B------:R-:W-:Y:S01]  /*2d10*/  @!P2 IMAD R105, R105, R154, R167 ;  /* 0x0000009a6969a224 */ /* 0x000fe200078e02a7 */
[----:B------:R-:W-:Y:S04]  /*2d20*/  BSSY B1, `(.L_x_73) ;  /* 0x0000006000017945 */ /* 0x000fe80003800000 */
[----:B------:R0:W-:Y:S01]  /*2d30*/  @!P2 STG.E.U8 desc[UR36][R158.64+0x21], R105 ;  /* 0x000021699e00a986 */ /* 0x0001e2000c101124 */
[----:B------:R-:W-:Y:S05]  /*2d40*/  @P3 BRA `(.L_x_74) ;  /* 0x00000000000c3947 */ /* 0x000fea0003800000 */
[----:B------:R-:W5:Y:S02]  /*2d50*/  LDG.E.U8 R156, desc[UR36][R88.64+0x20] ;  /* 0x00002024589c7981 */ /* 0x000f64000c1e1100 */
[----:B-----5:R-:W-:-:S05]  /*2d60*/  PRMT R22, R156, 0x8880, RZ ;  /* 0x000088809c167816 */ /* 0x020fca00000000ff */
[----:B------:R-:W-:-:S07]  /*2d70*/  IMAD R167, R22, R155, RZ ;  /* 0x0000009b16a77224 */ /* 0x000fce00078e02ff */
.L_x_74:
[----:B------:R-:W-:Y:S05]  /*2d80*/  BSYNC B1 ;  /* 0x0000000000017941 */ /* 0x000fea0003800000 */
.L_x_73:
[----:B--2---:R-:W-:Y:S01]  /*2d90*/  @!P3 IMAD R91, R106, R154, R167 ;  /* 0x0000009a6a5bb224 */ /* 0x004fe200078e02a7 */
[----:B------:R-:W-:Y:S04]  /*2da0*/  BSSY B1, `(.L_x_75) ;  /* 0x0000006000017945 */ /* 0x000fe80003800000 */
[----:B------:R2:W-:Y:S01]  /*2db0*/  @!P3 STG.E.U8 desc[UR36][R12.64+0x20], R91 ;  /* 0x0000205b0c00b986 */ /* 0x0005e2000c101124 */
[----:B------:R-:W-:Y:S05]  /*2dc0*/  @P4 BRA `(.L_x_76) ;  /* 0x00000000000c4947 */ /* 0x000fea0003800000 */
[----:B------:R-:W5:Y:S02]  /*2dd0*/  LDG.E.U8 R156, desc[UR36][R88.64+0x21] ;  /* 0x00002124589c7981 */ /* 0x000f64000c1e1100 */
[----:B-----5:R-:W-:-:S05]  /*2de0*/  PRMT R22, R156, 0x8880, RZ ;  /* 0x000088809c167816 */ /* 0x020fca00000000ff */
[----:B------:R-:W-:-:S07]  /*2df0*/  IMAD R167, R22, R155, RZ ;  /* 0x0000009b16a77224 */ /* 0x000fce00078e02ff */
.L_x_76:
[----:B------:R-:W-:Y:S05]  /*2e00*/  BSYNC B1 ;  /* 0x0000000000017941 */ /* 0x000fea0003800000 */
.L_x_75:
        /* <DEDUP_REMOVED lines=10> */
.L_x_78:
[----:B------:R-:W-:Y:S05]  /*2eb0*/  BSYNC B1 ;  /* 0x0000000000017941 */ /* 0x000fea0003800000 */
.L_x_77:
[----:B--2---:R-:W-:Y:S01]  /*2ec0*/  @!P2 IMAD R91, R108, R154, R167 ;  /* 0x0000009a6c5ba224 */ /* 0x004fe200078e02a7 */
[----:B------:R-:W-:Y:S04]  /*2ed0*/  BSSY B1, `(.L_x_79) ;  /* 0x0000006000017945 */ /* 0x000fe80003800000 */
[----:B------:R2:W-:Y:S01]  /*2ee0*/  @!P2 STG.E.U8 desc[UR36][R158.64+0x28], R91 ;  /* 0x0000285b9e00a986 */ /* 0x0005e2000c101124 */
[----:B------:R-:W-:Y:S05]  /*2ef0*/  @P3 BRA `(.L_x_80) ;  /* 0x00000000000c3947 */ /* 0x000fea0003800000 */
[----:B------:R-:W5:Y:S02]  /*2f00*/  LDG.E.U8 R156, desc[UR36][R162.64+0x29] ;  /* 0x00002924a29c7981 */ /* 0x000f64000c1e1100 */
[----:B-----5:R-:W-:-:S05]  /*2f10*/  PRMT R22, R156, 0x8880, RZ ;  /* 0x000088809c167816 */ /* 0x020fca00000000ff */
[----:B------:R-:W-:-:S07]  /*2f20*/  IMAD R167, R22, R155, RZ ;  /* 0x0000009b16a77224 */ /* 0x000fce00078e02ff */
.L_x_80:
[----:B------:R-:W-:Y:S05]  /*2f30*/  BSYNC B1 ;  /* 0x0000000000017941 */ /* 0x000fea0003800000 */
.L_x_79:
[----:B------:R-:W-:Y:S01]  /*2f40*/  @!P3 IMAD R109, R109, R154, R167 ;  /* 0x0000009a6d6db224 */ /* 0x000fe200078e02a7 */
[----:B------:R-:W-:Y:S04]  /*2f50*/  BSSY B1, `(.L_x_81) ;  /* 0x0000006000017945 */ /* 0x000fe80003800000 */
[----:B------:R0:W-:Y:S01]  /*2f60*/  @!P3 STG.E.U8 desc[UR36][R158.64+0x29], R109 ;  /* 0x0000296d9e00b986 */ /* 0x0001e2000c101124 */
[----:B------:R-:W-:Y:S05]  /*2f70*/  @P4 BRA `(.L_x_82) ;  /* 0x00000000000c4947 */ /* 0x000fea0003800000 */
[----:B------:R-:W5:Y:S02]  /*2f80*/  LDG.E.U8 R156, desc[UR36][R88.64+0x28] ;  /* 0x00002824589c7981 */ /* 0x000f64000c1e1100 */
[----:B-----5:R-:W-:-:S05]  /*2f90*/  PRMT R22, R156, 0x8880, RZ ;  /* 0x000088809c167816 */ /* 0x020fca00000000ff */
[----:B------:R-:W-:-:S07]  /*2fa0*/  IMAD R167, R22, R155, RZ ;  /* 0x0000009b16a77224 */ /* 0x000fce00078e02ff */
.L_x_82:
[----:B------:R-:W-:Y:S05]  /*2fb0*/  BSYNC B1 ;  /* 0x0000000000017941 */ /* 0x000fea0003800000 */
.L_x_81:
        /* <DEDUP_REMOVED lines=10> */
.L_x_84:
[----:B------:R-:W-:Y:S05]  /*3060*/  BSYNC B1 ;  /* 0x0000000000017941 */ /* 0x000fea0003800000 */
.L_x_83:
[----:B------:R-:W-:Y:S01]  /*3070*/  @!P2 IMAD R111, R111, R154, R167 ;  /* 0x0000009a6f6fa224 */ /* 0x000fe200078e02a7 */
[----:B------:R-:W-:Y:S04]  /*3080*/  BSSY B1, `(.L_x_85) ;  /* 0x0000006000017945 */ /* 0x000fe80003800000 */
[----:B------:R0:W-:Y:S01]  /*3090*/  @!P2 STG.E.U8 desc[UR36][R12.64+0x29], R111 ;  /* 0x0000296f0c00a986 */ /* 0x0001e2000c101124 */
[----:B------:R-:W-:Y:S05]  /*30a0*/  @P3 BRA `(.L_x_86) ;  /* 0x00000000000c3947 */ /* 0x000fea0003800000 */
[----:B------:R-:W5:Y:S02]  /*30b0*/  LDG.E.U8 R156, desc[UR36][R162.64+0x30] ;  /* 0x00003024a29c7981 */ /* 0x000f64000c1e1100 */
[----:B-----5:R-:W-:-:S05]  /*30c0*/  PRMT R22, R156, 0x8880, RZ ;  /* 0x000088809c167816 */ /* 0x020fca00000000ff */
[----:B------:R-:W-:-:S07]  /*30d0*/  IMAD R167, R22, R155, RZ ;  /* 0x0000009b16a77224 */ /* 0x000fce00078e02ff */
.L_x_86:
[----:B------:R-:W-:Y:S05]  /*30e0*/  BSYNC B1 ;  /* 0x0000000000017941 */ /* 0x000fea0003800000 */
.L_x_85:
[----:B--2---:R-:W-:Y:S01]  /*30f0*/  @!P3 IMAD R91, R112, R154, R167 ;  /* 0x0000009a705bb224 */ /* 0x004fe200078e02a7 */
[----:B------:R-:W-:Y:S04]  /*3100*/  BSSY B1, `(.L_x_87) ;  /* 0x0000006000017945 */ /* 0x000fe80003800000 */
[----:B------:R2:W-:Y:S01]  /*3110*/  @!P3 STG.E.U8 desc[UR36][R158.64+0x30], R91 ;  /* 0x0000305b9e00b986 */ /* 0x0005e2000c101124 */
[----:B------:R-:W-:Y:S05]  /*3120*/  @P4 BRA `(.L_x_88) ;  /* 0x00000000000c4947 */ /* 0x000fea0003800000 */
[----:B------:R-:W5:Y:S02]  /*3130*/  LDG.E.U8 R156, desc[UR36][R162.64+0x31] ;  /* 0x00003124a29c7981 */ /* 0x000f64000c1e1100 */
[----:B-----5:R-:W-:-:S05]  /*3140*/  PRMT R22, R156, 0x8880, RZ ;  /* 0x000088809c167816 */ /* 0x020fca00000000ff */
[----:B------:R-:W-:-:S07]  /*3150*/  IMAD R167, R22, R155, RZ ;  /* 0x0000009b16a77224 */ /* 0x000fce00078e02ff */
.L_x_88:
[----:B------:R-:W-:Y:S05]  /*3160*/  BSYNC B1 ;  /* 0x0000000000017941 */ /* 0x000fea0003800000 */
.L_x_87:
        /* <DEDUP_REMOVED lines=10> */
.L_x_90:
[----:B------:R-:W-:Y:S05]  /*3210*/  BSYNC B1 ;  /* 0x0000000000017941 */ /* 0x000fea0003800000 */
.L_x_89:
[----:B--2---:R-:W-:Y:S01]  /*3220*/  @!P2 IMAD R91, R114, R154, R167 ;  /* 0x0000009a725ba224 */ /* 0x004fe200078e02a7 */
[----:B------:R-:W-:Y:S04]  /*3230*/  BSSY B1, `(.L_x_91) ;  /* 0x0000006000017945 */ /* 0x000fe80003800000 */
[----:B------:R2:W-:Y:S01]  /*3240*/  @!P2 STG.E.U8 desc[UR36][R12.64+0x30], R91 ;  /* 0x0000305b0c00a986 */ /* 0x0005e2000c101124 */
[----:B------:R-:W-:Y:S05]  /*3250*/  @P3 BRA `(.L_x_92) ;  /* 0x00000000000c3947 */ /* 0x000fea0003800000 */
[----:B------:R-:W5:Y:S02]  /*3260*/  LDG.E.U8 R156, desc[UR36][R88.64+0x31] ;  /* 0x00003124589c7981 */ /* 0x000f64000c1e1100 */
[----:B-----5:R-:W-:-:S05]  /*3270*/  PRMT R22, R156, 0x8880, RZ ;  /* 0x000088809c167816 */ /* 0x020fca00000000ff */
[----:B------:R-:W-:-:S07]  /*3280*/  IMAD R167, R22, R155, RZ ;  /* 0x0000009b16a77224 */ /* 0x000fce00078e02ff */
.L_x_92:
[----:B------:R-:W-:Y:S05]  /*3290*/  BSYNC B1 ;  /* 0x0000000000017941 */ /* 0x000fea0003800000 */
.L_x_91:
[----:B------:R-:W-:Y:S01]  /*32a0*/  @!P3 IMAD R115, R115, R154, R167 ;  /* 0x0000009a7373b224 */ /* 0x000fe200078e02a7 */
[----:B------:R-:W-:Y:S04]  /*32b0*/  BSSY B1, `(.L_x_93) ;  /* 0x0000006000017945 */ /* 0x000fe80003800000 */
[----:B------:R0:W-:Y:S01]  /*32c0*/  @!P3 STG.E.U8 desc[UR36][R12.64+0x31], R115 ;  /* 0x000031730c00b986 */ /* 0x0001e2000c101124 */
[----:B------:R-:W-:Y:S05]  /*32d0*/  @P4 BRA `(.L_x_94) ;  /* 0x00000000000c4947 */ /* 0x000fea0003800000 */
[----:B------:R-:W5:Y:S02]  /*32e0*/  LDG.E.U8 R156, desc[UR36][R162.64+0x38] ;  /* 0x00003824a29c7981 */ /* 0x000f64000c1e1100 */
[----:B-----5:R-:W-:-:S05]  /*32f0*/  PRMT R22, R156, 0x8880, RZ ;  /* 0x000088809c167816 */ /* 0x020fca00000000ff */
[----:B------:R-:W-:-:S07]  /*3300*/  IMAD R167, R22, R155, RZ ;  /* 0x0000009b16a77224 */ /* 0x000fce00078e02ff */
.L_x_94:
[----:B------:R-:W-:Y:S05]  /*3310*/  BSYNC B1 ;  /* 0x0000000000017941 */ /* 0x000fea0003800000 */
.L_x_93:
        /* <DEDUP_REMOVED lines=10> */
.L_x_96:
[----:B------:R-:W-:Y:S05]  /*33c0*/  BSYNC B1 ;  /* 0x0000000000017941 */ /* 0x000fea0003800000 */
.L_x_95:
[----:B------:R-:W-:Y:S01]  /*33d0*/  @!P2 IMAD R117, R117, R154, R167 ;  /* 0x0000009a7575a224 */ /* 0x000fe200078e02a7 */
[----:B------:R-:W-:Y:S04]  /*33e0*/  BSSY B1, `(.L_x_97) ;  /* 0x0000006000017945 */ /* 0x000fe80003800000 */
[----:B------:R0:W-:Y:S01]  /*33f0*/  @!P2 STG.E.U8 desc[UR36][R158.64+0x39], R117 ;  /* 0x000039759e00a986 */ /* 0x0001e2000c101124 */
[----:B------:R-:W-:Y:S05]  /*3400*/  @P3 BRA `(.L_x_98) ;  /* 0x00000000000c3947 */ /* 0x000fea0003800000 */
[----:B------:R-:W5:Y:S02]  /*3410*/  LDG.E.U8 R156, desc[UR36][R88.64+0x38] ;  /* 0x00003824589c7981 */ /* 0x000f64000c1e1100 */
[----:B-----5:R-:W-:-:S05]  /*3420*/  PRMT R22, R156, 0x8880, RZ ;  /* 0x000088809c167816 */ /* 0x020fca00000000ff */
[----:B------:R-:W-:-:S07]  /*3430*/  IMAD R167, R22, R155, RZ ;  /* 0x0000009b16a77224 */ /* 0x000fce00078e02ff */
.L_x_98:
[----:B------:R-:W-:Y:S05]  /*3440*/  BSYNC B1 ;  /* 0x0000000000017941 */ /* 0x000fea0003800000 */
.L_x_97:
[----:B--2---:R-:W-:Y:S01]  /*3450*/  @!P3 IMAD R91, R118, R154, R167 ;  /* 0x0000009a765bb224 */ /* 0x004fe200078e02a7 */
[----:B------:R-:W-:Y:S04]  /*3460*/  BSSY B1, `(.L_x_99) ;  /* 0x0000006000017945 */ /* 0x000fe80003800000 */
[----:B------:R2:W-:Y:S01]  /*3470*/  @!P3 STG.E.U8 desc[UR36][R12.64+0x38], R91 ;  /* 0x0000385b0c00b986 */ /* 0x0005e2000c101124 */
[----:B------:R-:W-:Y:S05]  /*3480*/  @P4 BRA `(.L_x_100) ;  /* 0x00000000000c4947 */ /* 0x000fea0003800000 */
[----:B------:R-:W5:Y:S02]  /*3490*/  LDG.E.U8 R156, desc[UR36][R88.64+0x39] ;  /* 0x00003924589c7981 */ /* 0x000f64000c1e1100 */
[----:B-----5:R-:W-:-:S05]  /*34a0*/  PRMT R22, R156, 0x8880, RZ ;  /* 0x000088809c167816 */ /* 0x020fca00000000ff */
[----:B------:R-:W-:-:S07]  /*34b0*/  IMAD R167, R22, R155, RZ ;  /* 0x0000009b16a77224 */ /* 0x000fce00078e02ff */
.L_x_100:
[----:B------:R-:W-:Y:S05]  /*34c0*/  BSYNC B1 ;  /* 0x0000000000017941 */ /* 0x000fea0003800000 */
.L_x_99:
        /* <DEDUP_REMOVED lines=10> */
.L_x_102:
[----:B------:R-:W-:Y:S05]  /*3570*/  BSYNC B1 ;  /* 0x0000000000017941 */ /* 0x000fea0003800000 */
.L_x_101:
[----:B--2---:R-:W-:Y:S01]  /*3580*/  @!P2 IMAD R91, R120, R154, R167 ;  /* 0x0000009a785ba224 */ /* 0x004fe200078e02a7 */
[----:B------:R-:W-:Y:S04]  /*3590*/  BSSY B1, `(.L_x_103) ;  /* 0x0000006000017945 */ /* 0x000fe80003800000 */
[----:B------:R2:W-:Y:S01]  /*35a0*/  @!P2 STG.E.U8 desc[UR36][R158.64+0x40], R91 ;  /* 0x0000405b9e00a986 */ /* 0x0005e2000c101124 */
[----:B------:R-:W-:Y:S05]  /*35b0*/  @P3 BRA `(.L_x_104) ;  /* 0x00000000000c3947 */ /* 0x000fea0003800000 */
[----:B------:R-:W5:Y:S02]  /*35c0*/  LDG.E.U8 R156, desc[UR36][R162.64+0x41] ;  /* 0x00004124a29c7981 */ /* 0x000f64000c1e1100 */
[----:B-----5:R-:W-:-:S05]  /*35d0*/  PRMT R22, R156, 0x8880, RZ ;  /* 0x000088809c167816 */ /* 0x020fca00000000ff */
[----:B------:R-:W-:-:S07]  /*35e0*/  IMAD R167, R22, R155, RZ ;  /* 0x0000009b16a77224 */ /* 0x000fce00078e02ff */
.L_x_104:
[----:B------:R-:W-:Y:S05]  /*35f0*/  BSYNC B1 ;  /* 0x0000000000017941 */ /* 0x000fea0003800000 */
.L_x_103:
[----:B------:R-:W-:Y:S01]  /*3600*/  @!P3 IMAD R121, R121, R154, R167 ;  /* 0x0000009a7979b224 */ /* 0x000fe200078e02a7 */
[----:B------:R-:W-:Y:S04]  /*3610*/  BSSY B1, `(.L_x_105) ;  /* 0x0000006000017945 */ /* 0x000fe80003800000 */
[----:B------:R0:W-:Y:S01]  /*3620*/  @!P3 STG.E.U8 desc[UR36][R158.64+0x41], R121 ;  /* 0x000041799e00b986 */ /* 0x0001e2000c101124 */
[----:B------:R-:W-:Y:S05]  /*3630*/  @P4 BRA `(.L_x_106) ;  /* 0x00000000000c4947 */ /* 0x000fea0003800000 */
[----:B------:R-:W5:Y:S02]  /*3640*/  LDG.E.U8 R156, desc[UR36][R88.64+0x40] ;  /* 0x00004024589c7981 */ /* 0x000f64000c1e1100 */
[----:B-----5:R-:W-:-:S05]  /*3650*/  PRMT R22, R156, 0x8880, RZ ;  /* 0x000088809c167816 */ /* 0x020fca00000000ff */
[----:B------:R-:W-:-:S07]  /*3660*/  IMAD R167, R22, R155, RZ ;  /* 0x0000009b16a77224 */ /* 0x000fce00078e02ff */
.L_x_106:
[----:B------:R-:W-:Y:S05]  /*3670*/  BSYNC B1 ;  /* 0x0000000000017941 */ /* 0x000fea0003800000 */
.L_x_105:
        /* <DEDUP_REMOVED lines=10> */
.L_x_108:
[----:B------:R-:W-:Y:S05]  /*3720*/  BSYNC B1 ;  /* 0x0000000000017941 */ /* 0x000fea0003800000 */
.L_x_107:
[----:B------:R-:W-:Y:S01]  /*3730*/  @!P2 IMAD R123, R123, R154, R167 ;  /* 0x0000009a7b7ba224 */ /* 0x000fe200078e02a7 */
[----:B------:R-:W-:Y:S04]  /*3740*/  BSSY B1, `(.L_x_109) ;  /* 0x0000006000017945 */ /* 0x000fe80003800000 */
[----:B------:R0:W-:Y:S01]  /*3750*/  @!P2 STG.E.U8 desc[UR36][R12.64+0x41], R123 ;  /* 0x0000417b0c00a986 */ /* 0x0001e2000c101124 */
[----:B------:R-:W-:Y:S05]  /*3760*/  @P3 BRA `(.L_x_110) ;  /* 0x00000000000c3947 */ /* 0x000fea0003800000 */
[----:B------:R-:W5:Y:S02]  /*3770*/  LDG.E.U8 R156, desc[UR36][R162.64+0x48] ;  /* 0x00004824a29c7981 */ /* 0x000f64000c1e1100 */
[----:B-----5:R-:W-:-:S05]  /*3780*/  PRMT R22, R156, 0x8880, RZ ;  /* 0x000088809c167816 */ /* 0x020fca00000000ff */
[----:B------:R-:W-:-:S07]  /*3790*/  IMAD R167, R22, R155, RZ ;  /* 0x0000009b16a77224 */ /* 0x000fce00078e02ff */
.L_x_110:
[----:B------:R-:W-:Y:S05]  /*37a0*/  BSYNC B1 ;  /* 0x0000000000017941 */ /* 0x000fea0003800000 */
.L_x_109:
[----:B--2---:R-:W-:Y:S01]  /*37b0*/  @!P3 IMAD R91, R124, R154, R167 ;  /* 0x0000009a7c5bb224 */ /* 0x004fe200078e02a7 */
[----:B------:R-:W-:Y:S04]  /*37c0*/  BSSY B1, `(.L_x_111) ;  /* 0x0000006000017945 */ /* 0x000fe80003800000 */
[----:B------:R2:W-:Y:S01]  /*37d0*/  @!P3 STG.E.U8 desc[UR36][R158.64+0x48], R91 ;  /* 0x0000485b9e00b986 */ /* 0x0005e2000c101124 */
[----:B------:R-:W-:Y:S05]  /*37e0*/  @P4 BRA `(.L_x_112) ;  /* 0x00000000000c4947 */ /* 0x000fea0003800000 */
[----:B------:R-:W5:Y:S02]  /*37f0*/  LDG.E.U8 R156, desc[UR36][R162.64+0x49] ;  /* 0x00004924a29c7981 */ /* 0x000f64000c1e1100 */
[----:B-----5:R-:W-:-:S05]  /*3800*/  PRMT R22, R156, 0x8880, RZ ;  /* 0x000088809c167816 */ /* 0x020fca00000000ff */
[----:B------:R-:W-:-:S07]  /*3810*/  IMAD R167, R22, R155, RZ ;  /* 0x0000009b16a77224 */ /* 0x000fce00078e02ff */
.L_x_112:
[----:B------:R-:W-:Y:S05]  /*3820*/  BSYNC B1 ;  /* 0x0000000000017941 */ /* 0x000fea0003800000 */
.L_x_111:
        /* <DEDUP_REMOVED lines=10> */
.L_x_114:
[----:B------:R-:W-:Y:S05]  /*38d0*/  BSYNC B1 ;  /* 0x0000000000017941 */ /* 0x000fea0003800000 */
.L_x_113:
[----:B--2---:R-:W-:Y:S01]  /*38e0*/  @!P2 IMAD R91, R126, R154, R167 ;  /* 0x0000009a7e5ba224 */ /* 0x004fe200078e02a7 */
[----:B------:R-:W-:Y:S04]  /*38f0*/  BSSY B1, `(.L_x_115) ;  /* 0x0000006000017945 */ /* 0x000fe80003800000 */
[----:B------:R2:W-:Y:S01]  /*3900*/  @!P2 STG.E.U8 desc[UR36][R12.64+0x48], R91 ;  /* 0x0000485b0c00a986 */ /* 0x0005e2000c101124 */
[----:B------:R-:W-:Y:S05]  /*3910*/  @P3 BRA `(.L_x_116) ;  /* 0x00000000000c3947 */ /* 0x000fea0003800000 */
[----:B------:R-:W5:Y:S02]  /*3920*/  LDG.E.U8 R156, desc[UR36][R88.64+0x49] ;  /* 0x00004924589c7981 */ /* 0x000f64000c1e1100 */
[----:B-----5:R-:W-:-:S05]  /*3930*/  PRMT R22, R156, 0x8880, RZ ;  /* 0x000088809c167816 */ /* 0x020fca00000000ff */
[----:B------:R-:W-:-:S07]  /*3940*/  IMAD R167, R22, R155, RZ ;  /* 0x0000009b16a77224 */ /* 0x000fce00078e02ff */
.L_x_116:
[----:B------:R-:W-:Y:S05]  /*3950*/  BSYNC B1 ;  /* 0x0000000000017941 */ /* 0x000fea0003800000 */
.L_x_115:
[----:B------:R-:W-:Y:S01]  /*3960*/  @!P3 IMAD R127, R127, R154, R167 ;  /* 0x0000009a7f7fb224 */ /* 0x000fe200078e02a7 */
[----:B------:R-:W-:Y:S04]  /*3970*/  BSSY B1, `(.L_x_117) ;  /* 0x0000006000017945 */ /* 0x000fe80003800000 */
[----:B------:R0:W-:Y:S01]  /*3980*/  @!P3 STG.E.U8 desc[UR36][R12.64+0x49], R127 ;  /* 0x0000497f0c00b986 */ /* 0x0001e2000c101124 */
[----:B------:R-:W-:Y:S05]  /*3990*/  @P4 BRA `(.L_x_118) ;  /* 0x00000000000c4947 */ /* 0x000fea0003800000 */
[----:B------:R-:W5:Y:S02]  /*39a0*/  LDG.E.U8 R156, desc[UR36][R162.64+0x50] ;  /* 0x00005024a29c7981 */ /* 0x000f64000c1e1100 */
[----:B-----5:R-:W-:-:S05]  /*39b0*/  PRMT R22, R156, 0x8880, RZ ;  /* 0x000088809c167816 */ /* 0x020fca00000000ff */
[----:B------:R-:W-:-:S07]  /*39c0*/  IMAD R167, R22, R155, RZ ;  /* 0x0000009b16a77224 */ /* 0x000fce00078e02ff */
.L_x_118:
[----:B------:R-:W-:Y:S05]  /*39d0*/  BSYNC B1 ;  /* 0x0000000000017941 */ /* 0x000fea0003800000 */
.L_x_117:
        /* <DEDUP_REMOVED lines=10> */
.L_x_120:
[----:B------:R-:W-:Y:S05]  /*3a80*/  BSYNC B1 ;  /* 0x0000000000017941 */ /* 0x000fea0003800000 */
.L_x_119:
[----:B------:R-:W-:Y:S01]  /*3a90*/  @!P2 IMAD R129, R129, R154, R167 ;  /* 0x0000009a8181a224 */ /* 0x000fe200078e02a7 */
[----:B------:R-:W-:Y:S04]  /*3aa0*/  BSSY B1, `(.L_x_121) ;  /* 0x0000006000017945 */ /* 0x000fe80003800000 */
[----:B------:R0:W-:Y:S01]  /*3ab0*/  @!P2 STG.E.U8 desc[UR36][R158.64+0x51], R129 ;  /* 0x000051819e00a986 */ /* 0x0001e2000c101124 */
[----:B------:R-:W-:Y:S05]  /*3ac0*/  @P3 BRA `(.L_x_122) ;  /* 0x00000000000c3947 */ /* 0x000fea0003800000 */
[----:B------:R-:W5:Y:S02]  /*3ad0*/  LDG.E.U8 R156, desc[UR36][R88.64+0x50] ;  /* 0x00005024589c7981 */ /* 0x000f64000c1e1100 */
[----:B-----5:R-:W-:-:S05]  /*3ae0*/  PRMT R22, R156, 0x8880, RZ ;  /* 0x000088809c167816 */ /* 0x020fca00000000ff */
[----:B------:R-:W-:-:S07]  /*3af0*/  IMAD R167, R22, R155, RZ ;  /* 0x0000009b16a77224 */ /* 0x000fce00078e02ff */
.L_x_122:
[----:B------:R-:W-:Y:S05]  /*3b00*/  BSYNC B1 ;  /* 0x0000000000017941 */ /* 0x000fea0003800000 */
.L_x_121:
[----:B--2---:R-:W-:Y:S01]  /*3b10*/  @!P3 IMAD R91, R130, R154, R167 ;  /* 0x0000009a825bb224 */ /* 0x004fe200078e02a7 */
[----:B------:R-:W-:Y:S04]  /*3b20*/  BSSY B1, `(.L_x_123) ;  /* 0x0000006000017945 */ /* 0x000fe80003800000 */
[----:B------:R2:W-:Y:S01]  /*3b30*/  @!P3 STG.E.U8 desc[UR36][R12.64+0x50], R91 ;  /* 0x0000505b0c00b986 */ /* 0x0005e2000c101124 */
[----:B------:R-:W-:Y:S05]  /*3b40*/  @P4 BRA `(.L_x_124) ;  /* 0x00000000000c4947 */ /* 0x000fea0003800000 */
[----:B------:R-:W5:Y:S02]  /*3b50*/  LDG.E.U8 R156, desc[UR36][R88.64+0x51] ;  /* 0x00005124589c7981 */ /* 0x000f64000c1e1100 */
[----:B-----5:R-:W-:-:S05]  /*3b60*/  PRMT R22, R156, 0x8880, RZ ;  /* 0x000088809c167816 */ /* 0x020fca00000000ff */
[----:B------:R-:W-:-:S07]  /*3b70*/  IMAD R167, R22, R155, RZ ;  /* 0x0000009b16a77224 */ /* 0x000fce00078e02ff */
.L_x_124:
[----:B------:R-:W-:Y:S05]  /*3b80*/  BSYNC B1 ;  /* 0x0000000000017941 */ /* 0x000fea0003800000 */
.L_x_123:
        /* <DEDUP_REMOVED lines=10> */
.L_x_126:
[----:B------:R-:W-:Y:S05]  /*3c30*/  BSYNC B1 ;  /* 0x0000000000017941 */ /* 0x000fea0003800000 */
.L_x_125:
[----:B--2---:R-:W-:Y:S01]  /*3c40*/  @!P2 IMAD R91, R132, R154, R167 ;  /* 0x0000009a845ba224 */ /* 0x004fe200078e02a7 */
[----:B------:R-:W-:Y:S04]  /*3c50*/  BSSY B1, `(.L_x_127) ;  /* 0x0000006000017945 */ /* 0x000fe80003800000 */
[----:B------:R2:W-:Y:S01]  /*3c60*/  @!P2 STG.E.U8 desc[UR36][R158.64+0x58], R91 ;  /* 0x0000585b9e00a986 */ /* 0x0005e2000c101124 */
[----:B------:R-:W-:Y:S05]  /*3c70*/  @P3 BRA `(.L_x_128) ;  /* 0x00000000000c3947 */ /* 0x000fea0003800000 */
[----:B------:R-:W5:Y:S02]  /*3c80*/  LDG.E.U8 R156, desc[UR36][R162.64+0x59] ;  /* 0x00005924a29c7981 */ /* 0x000f64000c1e1100 */
[----:B-----5:R-:W-:-:S05]  /*3c90*/  PRMT R22, R156, 0x8880, RZ ;  /* 0x000088809c167816 */ /* 0x020fca00000000ff */
[----:B------:R-:W-:-:S07]  /*3ca0*/  IMAD R167, R22, R155, RZ ;  /* 0x0000009b16a77224 */ /* 0x000fce00078e02ff */
.L_x_128:
[----:B------:R-:W-:Y:S05]  /*3cb0*/  BSYNC B1 ;  /* 0x0000000000017941 */ /* 0x000fea0003800000 */
.L_x_127:
[----:B------:R-:W-:Y:S01]  /*3cc0*/  @!P3 IMAD R133, R133, R154, R167 ;  /* 0x0000009a8585b224 */ /* 0x000fe200078e02a7 */
[----:B------:R-:W-:Y:S04]  /*3cd0*/  BSSY B1, `(.L_x_129) ;  /* 0x0000006000017945 */ /* 0x000fe80003800000 */
[----:B------:R0:W-:Y:S01]  /*3ce0*/  @!P3 STG.E.U8 desc[UR36][R158.64+0x59], R133 ;  /* 0x000059859e00b986 */ /* 0x0001e2000c101124 */
[----:B------:R-:W-:Y:S05]  /*3cf0*/  @P4 BRA `(.L_x_130) ;  /* 0x00000000000c4947 */ /* 0x000fea0003800000 */
[----:B------:R-:W5:Y:S02]  /*3d00*/  LDG.E.U8 R156, desc[UR36][R88.64+0x58] ;  /* 0x00005824589c7981 */ /* 0x000f64000c1e1100 */
[----:B-----5:R-:W-:-:S05]  /*3d10*/  PRMT R22, R156, 0x8880, RZ ;  /* 0x000088809c167816 */ /* 0x020fca00000000ff */
[----:B------:R-:W-:-:S07]  /*3d20*/  IMAD R167, R22, R155, RZ ;  /* 0x0000009b16a77224 */ /* 0x000fce00078e02ff */
.L_x_130:
[----:B------:R-:W-:Y:S05]  /*3d30*/  BSYNC B1 ;  /* 0x0000000000017941 */ /* 0x000fea0003800000 */
.L_x_129:
        /* <DEDUP_REMOVED lines=10> */
.L_x_132:
[----:B------:R-:W-:Y:S05]  /*3de0*/  BSYNC B1 ;  /* 0x0000000000017941 */ /* 0x000fea0003800000 */
.L_x_131:
[----:B------:R-:W-:Y:S01]  /*3df0*/  @!P2 IMAD R135, R135, R154, R167 ;  /* 0x0000009a8787a224 */ /* 0x000fe200078e02a7 */
[----:B------:R-:W-:Y:S04]  /*3e00*/  BSSY B1, `(.L_x_133) ;  /* 0x0000006000017945 */ /* 0x000fe80003800000 */
[----:B------:R0:W-:Y:S01]  /*3e10*/  @!P2 STG.E.U8 desc[UR36][R12.64+0x59], R135 ;  /* 0x000059870c00a986 */ /* 0x0001e2000c101124 */
[----:B------:R-:W-:Y:S05]  /*3e20*/  @P3 BRA `(.L_x_134) ;  /* 0x00000000000c3947 */ /* 0x000fea0003800000 */
[----:B------:R-:W5:Y:S02]  /*3e30*/  LDG.E.U8 R156, desc[UR36][R162.64+0x60] ;  /* 0x00006024a29c7981 */ /* 0x000f64000c1e1100 */
[----:B-----5:R-:W-:-:S05]  /*3e40*/  PRMT R22, R156, 0x8880, RZ ;  /* 0x000088809c167816 */ /* 0x020fca00000000ff */
[----:B------:R-:W-:-:S07]  /*3e50*/  IMAD R167, R22, R155, RZ ;  /* 0x0000009b16a77224 */ /* 0x000fce00078e02ff */
.L_x_134:
[----:B------:R-:W-:Y:S05]  /*3e60*/  BSYNC B1 ;  /* 0x0000000000017941 */ /* 0x000fea0003800000 */
.L_x_133:
[----:B--2---:R-:W-:Y:S01]  /*3e70*/  @!P3 IMAD R91, R136, R154, R167 ;  /* 0x0000009a885bb224 */ /* 0x004fe200078e02a7 */
[----:B------:R-:W-:Y:S04]  /*3e80*/  BSSY B1, `(.L_x_135) ;  /* 0x0000006000017945 */ /* 0x000fe80003800000 */
[----:B------:R2:W-:Y:S01]  /*3e90*/  @!P3 STG.E.U8 desc[UR36][R158.64+0x60], R91 ;  /* 0x0000605b9e00b986 */ /* 0x0005e2000c101124 */
[----:B------:R-:W-:Y:S05]  /*3ea0*/  @P4 BRA `(.L_x_136) ;  /* 0x00000000000c4947 */ /* 0x000fea0003800000 */
[----:B------:R-:W5:Y:S02]  /*3eb0*/  LDG.E.U8 R156, desc[UR36][R162.64+0x61] ;  /* 0x00006124a29c7981 */ /* 0x000f64000c1e1100 */
[----:B-----5:R-:W-:-:S05]  /*3ec0*/  PRMT R22, R156, 0x8880, RZ ;  /* 0x000088809c167816 */ /* 0x020fca00000000ff */
[----:B------:R-:W-:-:S07]  /*3ed0*/  IMAD R167, R22, R155, RZ ;  /* 0x0000009b16a77224 */ /* 0x000fce00078e02ff */
.L_x_136:
[----:B------:R-:W-:Y:S05]  /*3ee0*/  BSYNC B1 ;  /* 0x0000000000017941 */ /* 0x000fea0003800000 */
.L_x_135:
        /* <DEDUP_REMOVED lines=10> */
.L_x_138:
[----:B------:R-:W-:Y:S05]  /*3f90*/  BSYNC B1 ;  /* 0x0000000000017941 */ /* 0x000fea0003800000 */
.L_x_137:
[----:B--2---:R-:W-:Y:S01]  /*3fa0*/  @!P2 IMAD R91, R138, R154, R167 ;  /* 0x0000009a8a5ba224 */ /* 0x004fe200078e02a7 */
[----:B------:R-:W-:Y:S04]  /*3fb0*/  BSSY B1, `(.L_x_139) ;  /* 0x0000006000017945 */ /* 0x000fe80003800000 */
[----:B------:R2:W-:Y:S01]  /*3fc0*/  @!P2 STG.E.U8 desc[UR36][R12.64+0x60], R91 ;  /* 0x0000605b0c00a986 */ /* 0x0005e2000c101124 */
[----:B------:R-:W-:Y:S05]  /*3fd0*/  @P3 BRA `(.L_x_140) ;  /* 0x00000000000c3947 */ /* 0x000fea0003800000 */
[----:B------:R-:W5:Y:S02]  /*3fe0*/  LDG.E.U8 R156, desc[UR36][R88.64+0x61] ;  /* 0x00006124589c7981 */ /* 0x000f64000c1e1100 */
[----:B-----5:R-:W-:-:S05]  /*3ff0*/  PRMT R22, R156, 0x8880, RZ ;  /* 0x000088809c167816 */ /* 0x020fca00000000ff */
[----:B------:R-:W-:-:S07]  /*4000*/  IMAD R167, R22, R155, RZ ;  /* 0x0000009b16a77224 */ /* 0x000fce00078e02ff */
.L_x_140:
[----:B------:R-:W-:Y:S05]  /*4010*/  BSYNC B1 ;  /* 0x0000000000017941 */ /* 0x000fea0003800000 */
.L_x_139:
[----:B------:R-:W-:Y:S01]  /*4020*/  @!P3 IMAD R139, R139, R154, R167 ;  /* 0x0000009a8b8bb224 */ /* 0x000fe200078e02a7 */
[----:B------:R-:W-:Y:S04]  /*4030*/  BSSY B1, `(.L_x_141) ;  /* 0x0000006000017945 */ /* 0x000fe80003800000 */
[----:B------:R0:W-:Y:S01]  /*4040*/  @!P3 STG.E.U8 desc[UR36][R12.64+0x61], R139 ;  /* 0x0000618b0c00b986 */ /* 0x0001e2000c101124 */
[----:B------:R-:W-:Y:S05]  /*4050*/  @P4 BRA `(.L_x_142) ;  /* 0x00000000000c4947 */ /* 0x000fea0003800000 */
[----:B------:R-:W5:Y:S02]  /*4060*/  LDG.E.U8 R156, desc[UR36][R162.64+0x68] ;  /* 0x00006824a29c7981 */ /* 0x000f64000c1e1100 */
[----:B-----5:R-:W-:-:S05]  /*4070*/  PRMT R22, R156, 0x8880, RZ ;  /* 0x000088809c167816 */ /* 0x020fca00000000ff */
[----:B------:R-:W-:-:S07]  /*4080*/  IMAD R167, R22, R155, RZ ;  /* 0x0000009b16a77224 */ /* 0x000fce00078e02ff */
.L_x_142:
[----:B------:R-:W-:Y:S05]  /*4090*/  BSYNC B1 ;  /* 0x0000000000017941 */ /* 0x000fea0003800000 */
.L_x_141:
        /* <DEDUP_REMOVED lines=10> */
.L_x_144:
[----:B------:R-:W-:Y:S05]  /*4140*/  BSYNC B1 ;  /* 0x0000000000017941 */ /* 0x000fea0003800000 */
.L_x_143:
[----:B------:R-:W-:Y:S01]  /*4150*/  @!P2 IMAD R141, R141, R154, R167 ;  /* 0x0000009a8d8da224 */ /* 0x000fe200078e02a7 */
[----:B------:R-:W-:Y:S04]  /*4160*/  BSSY B1, `(.L_x_145) ;  /* 0x0000006000017945 */ /* 0x000fe80003800000 */
[----:B------:R0:W-:Y:S01]  /*4170*/  @!P2 STG.E.U8 desc[UR36][R158.64+0x69], R141 ;  /* 0x0000698d9e00a986 */ /* 0x0001e2000c101124 */
[----:B------:R-:W-:Y:S05]  /*4180*/  @P3 BRA `(.L_x_146) ;  /* 0x00000000000c3947 */ /* 0x000fea0003800000 */
[----:B------:R-:W5:Y:S02]  /*4190*/  LDG.E.U8 R156, desc[UR36][R88.64+0x68] ;  /* 0x00006824589c7981 */ /* 0x000f64000c1e1100 */
[----:B-----5:R-:W-:-:S05]  /*41a0*/  PRMT R22, R156, 0x8880, RZ ;  /* 0x000088809c167816 */ /* 0x020fca00000000ff */
[----:B------:R-:W-:-:S07]  /*41b0*/  IMAD R167, R22, R155, RZ ;  /* 0x0000009b16a77224 */ /* 0x000fce00078e02ff */
.L_x_146:
[----:B------:R-:W-:Y:S05]  /*41c0*/  BSYNC B1 ;  /* 0x0000000000017941 */ /* 0x000fea0003800000 */
.L_x_145:
[----:B--2---:R-:W-:Y:S01]  /*41d0*/  @!P3 IMAD R91, R142, R154, R167 ;  /* 0x0000009a8e5bb224 */ /* 0x004fe200078e02a7 */
[----:B------:R-:W-:Y:S04]  /*41e0*/  BSSY B1, `(.L_x_147) ;  /* 0x0000006000017945 */ /* 0x000fe80003800000 */
[----:B------:R2:W-:Y:S01]  /*41f0*/  @!P3 STG.E.U8 desc[UR36][R12.64+0x68], R91 ;  /* 0x0000685b0c00b986 */ /* 0x0005e2000c101124 */
[----:B------:R-:W-:Y:S05]  /*4200*/  @P4 BRA `(.L_x_148) ;  /* 0x00000000000c4947 */ /* 0x000fea0003800000 */
[----:B------:R-:W5:Y:S02]  /*4210*/  LDG.E.U8 R156, desc[UR36][R88.64+0x69] ;  /* 0x00006924589c7981 */ /* 0x000f64000c1e1100 */
[----:B-----5:R-:W-:-:S05]  /*4220*/  PRMT R22, R156, 0x8880, RZ ;  /* 0x000088809c167816 */ /* 0x020fca00000000ff */
[----:B------:R-:W-:-:S07]  /*4230*/  IMAD R167, R22, R155, RZ ;  /* 0x0000009b16a77224 */ /* 0x000fce00078e02ff */
.L_x_148:
[----:B------:R-:W-:Y:S05]  /*4240*/  BSYNC B1 ;  /* 0x0000000000017941 */ /* 0x000fea0003800000 */
.L_x_147:
        /* <DEDUP_REMOVED lines=10> */
.L_x_150:
[----:B------:R-:W-:Y:S05]  /*42f0*/  BSYNC B1 ;  /* 0x0000000000017941 */ /* 0x000fea0003800000 */
.L_x_149:
[----:B--2---:R-:W-:Y:S01]  /*4300*/  @!P2 IMAD R91, R144, R154, R167 ;  /* 0x0000009a905ba224 */ /* 0x004fe200078e02a7 */
[----:B------:R-:W-:Y:S04]  /*4310*/  BSSY B1, `(.L_x_151) ;  /* 0x0000006000017945 */ /* 0x000fe80003800000 */
[----:B------:R2:W-:Y:S01]  /*4320*/  @!P2 STG.E.U8 desc[UR36][R158.64+0x70], R91 ;  /* 0x0000705b9e00a986 */ /* 0x0005e2000c101124 */
[----:B------:R-:W-:Y:S05]  /*4330*/  @P3 BRA `(.L_x_152) ;  /* 0x00000000000c3947 */ /* 0x000fea0003800000 */
[----:B------:R-:W5:Y:S02]  /*4340*/  LDG.E.U8 R156, desc[UR36][R162.64+0x71] ;  /* 0x00007124a29c7981 */ /* 0x000f64000c1e1100 */
[----:B-----5:R-:W-:-:S05]  /*4350*/  PRMT R22, R156, 0x8880, RZ ;  /* 0x000088809c167816 */ /* 0x020fca00000000ff */
[----:B------:R-:W-:-:S07]  /*4360*/  IMAD R167, R22, R155, RZ ;  /* 0x0000009b16a77224 */ /* 0x000fce00078e02ff */
.L_x_152:
[----:B------:R-:W-:Y:S05]  /*4370*/  BSYNC B1 ;  /* 0x0000000000017941 */ /* 0x000fea0003800000 */
.L_x_151:
[----:B------:R-:W-:Y:S01]  /*4380*/  @!P3 IMAD R145, R145, R154, R167 ;  /* 0x0000009a9191b224 */ /* 0x000fe200078e02a7 */
[----:B------:R-:W-:Y:S04]  /*4390*/  BSSY B1, `(.L_x_153) ;  /* 0x0000006000017945 */ /* 0x000fe80003800000 */
[----:B------:R0:W-:Y:S01]  /*43a0*/  @!P3 STG.E.U8 desc[UR36][R158.64+0x71], R145 ;  /* 0x000071919e00b986 */ /* 0x0001e2000c101124 */
[----:B------:R-:W-:Y:S05]  /*43b0*/  @P4 BRA `(.L_x_154) ;  /* 0x00000000000c4947 */ /* 0x000fea0003800000 */
[----:B------:R-:W5:Y:S02]  /*43c0*/  LDG.E.U8 R156, desc[UR36][R88.64+0x70] ;  /* 0x00007024589c7981 */ /* 0x000f64000c1e1100 */
[----:B-----5:R-:W-:-:S05]  /*43d0*/  PRMT R22, R156, 0x8880, RZ ;  /* 0x000088809c167816 */ /* 0x020fca00000000ff */
[----:B------:R-:W-:-:S07]  /*43e0*/  IMAD R167, R22, R155, RZ ;  /* 0x0000009b16a77224 */ /* 0x000fce00078e02ff */
.L_x_154:
[----:B------:R-:W-:Y:S05]  /*43f0*/  BSYNC B1 ;  /* 0x0000000000017941 */ /* 0x000fea0003800000 */
.L_x_153:
[----:B------:R-:W-:Y:S01]  /*4400*/  ISETP.LT.OR P2, PT, R164, 0x72, !P0 ;  /* 0x00000072a400780c */ /* 0x000fe20004741670 */
[----:B--2---:R-:W-:Y:S01]  /*4410*/  @!P4 IMAD R91, R146, R154, R167 ;  /* 0x0000009a925bc224 */ /* 0x004fe200078e02a7 */
[----:B------:R-:W-:Y:S01]  /*4420*/  BSSY B1, `(.L_x_155) ;  /* 0x0000009000017945 */ /* 0x000fe20003800000 */
[----:B------:R-:W-:-:S03]  /*4430*/  IADD3 R165, P3, R165, 0x80, RZ ;  /* 0x00000080a5a57810 */ /* 0x000fc60007f7e0ff */
[----:B------:R2:W-:Y:S01]  /*4440*/  @!P4 STG.E.U8 desc[UR36][R12.64+0x70], R91 ;  /* 0x0000705b0c00c986 */ /* 0x0005e2000c101124 */
[C---:B------:R-:W-:Y:S02]  /*4450*/  ISETP.LT.OR P4, PT, R164.reuse, 0x79, !P1 ;  /* 0x00000079a400780c */ /* 0x040fe40004f81670 */
[----:B------:R-:W-:-:S04]  /*4460*/  ISETP.LT.OR P1, PT, R164, 0x7a, !P1 ;  /* 0x0000007aa400780c */ /* 0x000fc80004f21670 */
[----:B------:R-:W-:Y:S09]  /*4470*/  @P2 BRA `(.L_x_156) ;  /* 0x00000000000c2947 */ /* 0x000ff20003800000 */
[----:B------:R-:W5:Y:S02]  /*4480*/  LDG.E.U8 R156, desc[UR36][R88.64+0x71] ;  /* 0x00007124589c7981 */ /* 0x000f64000c1e1100 */
[----:B-----5:R-:W-:-:S05]  /*4490*/  PRMT R22, R156, 0x8880, RZ ;  /* 0x000088809c167816 */ /* 0x020fca00000000ff */
[----:B------:R-:W-:-:S07]  /*44a0*/  IMAD R167, R22, R155, RZ ;  /* 0x0000009b16a77224 */ /* 0x000fce00078e02ff */
.L_x_156:
[----:B------:R-:W-:Y:S05]  /*44b0*/  BSYNC B1 ;  /* 0x0000000000017941 */ /* 0x000fea0003800000 */
.L_x_155:
[----:B------:R-:W-:Y:S01]  /*44c0*/  @!P2 IMAD R147, R147, R154, R167 ;  /* 0x0000009a9393a224 */ /* 0x000fe200078e02a7 */
[----:B------:R-:W-:Y:S04]  /*44d0*/  BSSY B1, `(.L_x_157) ;  /* 0x0000006000017945 */ /* 0x000fe80003800000 */
[----:B------:R0:W-:Y:S01]  /*44e0*/  @!P2 STG.E.U8 desc[UR36][R12.64+0x71], R147 ;  /* 0x000071930c00a986 */ /* 0x0001e2000c101124 */
[----:B------:R-:W-:Y:S05]  /*44f0*/  @P4 BRA `(.L_x_158) ;  /* 0x00000000000c4947 */ /* 0x000fea0003800000 */
[----:B------:R-:W5:Y:S02]  /*4500*/  LDG.E.U8 R156, desc[UR36][R162.64+0x78] ;  /* 0x00007824a29c7981 */ /* 0x000f64000c1e1100 */
[----:B-----5:R-:W-:-:S05]  /*4510*/  PRMT R22, R156, 0x8880, RZ ;  /* 0x000088809c167816 */ /* 0x020fca00000000ff */
[----:B------:R-:W-:-:S07]  /*4520*/  IMAD R167, R22, R155, RZ ;  /* 0x0000009b16a77224 */ /* 0x000fce00078e02ff */
.L_x_158:
[----:B------:R-:W-:Y:S05]  /*4530*/  BSYNC B1 ;  /* 0x0000000000017941 */ /* 0x000fea0003800000 */
.L_x_157:
[----:B--2---:R-:W-:Y:S01]  /*4540*/  @!P4 IMAD R91, R148, R154, R167 ;  /* 0x0000009a945bc224 */ /* 0x004fe200078e02a7 */
[----:B------:R-:W-:Y:S04]  /*4550*/  BSSY B1, `(.L_x_159) ;  /* 0x0000006000017945 */ /* 0x000fe80003800000 */
[----:B------:R2:W-:Y:S01]  /*4560*/  @!P4 STG.E.U8 desc[UR36][R158.64+0x78], R91 ;  /* 0x0000785b9e00c986 */ /* 0x0005e2000c101124 */
[----:B------:R-:W-:Y:S05]  /*4570*/  @P1 BRA `(.L_x_160) ;  /* 0x00000000000c1947 */ /* 0x000fea0003800000 */
[----:B------:R-:W5:Y:S02]  /*4580*/  LDG.E.U8 R156, desc[UR36][R162.64+0x79] ;  /* 0x00007924a29c7981 */ /* 0x000f64000c1e1100 */
[----:B-----5:R-:W-:-:S05]  /*4590*/  PRMT R22, R156, 0x8880, RZ ;  /* 0x000088809c167816 */ /* 0x020fca00000000ff */
[----:B------:R-:W-:-:S07]  /*45a0*/  IMAD R167, R22, R155, RZ ;  /* 0x0000009b16a77224 */ /* 0x000fce00078e02ff */
.L_x_160:
[----:B------:R-:W-:Y:S05]  /*45b0*/  BSYNC B1 ;  /* 0x0000000000017941 */ /* 0x000fea0003800000 */
.L_x_159:
[----:B------:R-:W-:Y:S01]  /*45c0*/  IMAD.X R5, RZ, RZ, R5, P3 ;  /* 0x000000ffff057224 */ /* 0x000fe200018e0605 */
[C---:B------:R-:W-:Y:S01]  /*45d0*/  ISETP.LT.OR P3, PT, R164.reuse, 0x79, !P0 ;  /* 0x00000079a400780c */ /* 0x040fe20004761670 */
[----:B------:R-:W-:Y:S01]  /*45e0*/  @!P1 IMAD R149, R149, R154, R167 ;  /* 0x0000009a95959224 */ /* 0x000fe200078e02a7 */
[----:B------:R-:W-:Y:S01]  /*45f0*/  ISETP.GE.AND P2, PT, R3, 0x81, PT ;  /* 0x000000810300780c */ /* 0x000fe20003f46270 */
[-C--:B--2---:R-:W-:Y:S01]  /*4600*/  IMAD.WIDE.U32 R90, R165, R14.reuse, R152 ;  /* 0x0000000ea55a7225 */ /* 0x084fe200078e0098 */
[----:B------:R-:W-:Y:S01]  /*4610*/  BSSY B1, `(.L_x_161) ;  /* 0x000000b000017945 */ /* 0x000fe20003800000 */
[C---:B------:R-:W-:Y:S01]  /*4620*/  ISETP.LT.OR P0, PT, R164.reuse, 0x7a, !P0 ;  /* 0x0000007aa400780c */ /* 0x040fe20004701670 */
[----:B------:R2:W-:Y:S01]  /*4630*/  @!P1 STG.E.U8 desc[UR36][R158.64+0x79], R149 ;  /* 0x000079959e009986 */ /* 0x0005e2000c101124 */
[----:B------:R-:W-:Y:S01]  /*4640*/  IMAD R22, R5, R14, RZ ;  /* 0x0000000e05167224 */ /* 0x000fe200078e02ff */
[----:B------:R-:W-:Y:S02]  /*4650*/  ISETP.LT.OR P1, PT, R164, 0x1, !P2 ;  /* 0x00000001a400780c */ /* 0x000fe40005721670 */
[----:B------:R-:W-:Y:S01]  /*4660*/  IADD3 R4, P4, R90, R10, RZ ;  /* 0x0000000a5a047210 */ /* 0x000fe20007f9e0ff */
[----:B---3--:R-:W-:-:S02]  /*4670*/  IMAD R93, R165, R15, R22 ;  /* 0x0000000fa55d7224 */ /* 0x008fc400078e0216 */
[----:B------:R-:W-:Y:S10]  /*4680*/  @P3 BRA `(.L_x_162) ;  /* 0x00000000000c3947 */ /* 0x000ff40003800000 */
[----:B------:R-:W3:Y:S02]  /*4690*/  LDG.E.U8 R156, desc[UR36][R88.64+0x78] ;  /* 0x00007824589c7981 */ /* 0x000ee4000c1e1100 */
[----:B---3--:R-:W-:-:S05]  /*46a0*/  PRMT R22, R156, 0x8880, RZ ;  /* 0x000088809c167816 */ /* 0x008fca00000000ff */
[----:B------:R-:W-:-:S07]  /*46b0*/  IMAD R167, R22, R155, RZ ;  /* 0x0000009b16a77224 */ /* 0x000fce00078e02ff */
.L_x_162:
[----:B------:R-:W-:Y:S05]  /*46c0*/  BSYNC B1 ;  /* 0x0000000000017941 */ /* 0x000fea0003800000 */
.L_x_161:
[----:B------:R-:W-:Y:S01]  /*46d0*/  @!P3 IMAD R15, R150, R154, R167 ;  /* 0x0000009a960fb224 */ /* 0x000fe200078e02a7 */
[----:B------:R-:W-:Y:S01]  /*46e0*/  BSSY B1, `(.L_x_163) ;  /* 0x0000007000017945 */ /* 0x000fe20003800000 */
[----:B------:R-:W-:-:S03]  /*46f0*/  IADD3.X R5, R11, R91, R93, P4, !PT ;  /* 0x0000005b0b057210 */ /* 0x000fc600027fe45d */
[----:B------:R3:W-:Y:S01]  /*4700*/  @!P3 STG.E.U8 desc[UR36][R12.64+0x78], R15 ;  /* 0x0000780f0c00b986 */ /* 0x0007e2000c101124 */
[----:B------:R-:W-:Y:S05]  /*4710*/  @P0 BRA `(.L_x_164) ;  /* 0x00000000000c0947 */ /* 0x000fea0003800000 */
[----:B------:R-:W5:Y:S02]  /*4720*/  LDG.E.U8 R156, desc[UR36][R88.64+0x79] ;  /* 0x00007924589c7981 */ /* 0x000f64000c1e1100 */
[----:B-----5:R-:W-:-:S05]  /*4730*/  PRMT R22, R156, 0x8880, RZ ;  /* 0x000088809c167816 */ /* 0x020fca00000000ff */
[----:B------:R-:W-:-:S07]  /*4740*/  IMAD R167, R22, R155, RZ ;  /* 0x0000009b16a77224 */ /* 0x000fce00078e02ff */
.L_x_164:
[----:B------:R-:W-:Y:S05]  /*4750*/  BSYNC B1 ;  /* 0x0000000000017941 */ /* 0x000fea0003800000 */
.L_x_163:
[----:B------:R-:W-:Y:S01]  /*4760*/  @!P0 IMAD R151, R151, R154, R167 ;  /* 0x0000009a97978224 */ /* 0x000fe200078e02a7 */
[----:B------:R-:W-:Y:S04]  /*4770*/  BSSY B1, `(.L_x_165) ;  /* 0x0000006000017945 */ /* 0x000fe80003800000 */
[----:B------:R0:W-:Y:S01]  /*4780*/  @!P0 STG.E.U8 desc[UR36][R12.64+0x79], R151 ;  /* 0x000079970c008986 */ /* 0x0001e2000c101124 */
[----:B------:R-:W-:Y:S05]  /*4790*/  @P1 BRA `(.L_x_166) ;  /* 0x00000000000c1947 */ /* 0x000fea0003800000 */
[----:B------:R-:W0:Y:S02]  /*47a0*/  LDG.E.U8 R156, desc[UR36][R4.64] ;  /* 0x00000024049c7981 */ /* 0x000e24000c1e1100 */
[----:B01-34-:R-:W-:-:S05]  /*47b0*/  PRMT R12, R156, 0x8880, RZ ;  /* 0x000088809c0c7816 */ /* 0x01bfca00000000ff */
[----:B------:R-:W-:-:S07]  /*47c0*/  IMAD R167, R12, R155, RZ ;  /* 0x0000009b0ca77224 */ /* 0x000fce00078e02ff */
.L_x_166:
[----:B------:R-:W-:Y:S05]  /*47d0*/  BSYNC B1 ;  /* 0x0000000000017941 */ /* 0x000fea0003800000 */
.L_x_165:
[----:B01-34-:R-:W-:Y:S01]  /*47e0*/  @!P1 IMAD R13, R24, R154, R167 ;  /* 0x0000009a180d9224 */ /* 0x01bfe200078e02a7 */
[----:B------:R-:W-:Y:S01]  /*47f0*/  BSSY B1, `(.L_x_167) ;  /* 0x000000b000017945 */ /* 0x000fe20003800000 */
[----:B------:R-:W-:Y:S01]  /*4800*/  IMAD.WIDE.U32 R14, R165, R14, R160 ;  /* 0x0000000ea50e7225 */ /* 0x000fe200078e00a0 */
[----:B------:R-:W-:Y:S02]  /*4810*/  ISETP.GE.AND P0, PT, R3, 0x89, PT ;  /* 0x000000890300780c */ /* 0x000fe40003f06270 */
[----:B------:R0:W-:Y:S01]  /*4820*/  @!P1 STG.E.U8 desc[UR36][R6.64], R13 ;  /* 0x0000000d06009986 */ /* 0x0001e2000c101124 */
[----:B------:R-:W-:Y:S02]  /*4830*/  ISETP.LT.OR P1, PT, R164, 0x2, !P2 ;  /* 0x00000002a400780c */ /* 0x000fe40005721670 */
[----:B------:R-:W-:Y:S01]  /*4840*/  IADD3 R10, P3, P4, R20, R10, R14 ;  /* 0x0000000a140a7210 */ /* 0x000fe20007c7e00e */
[----:B------:R-:W-:-:S10]  /*4850*/  IMAD.IADD R14, R93, 0x1, R15 ;  /* 0x000000015d0e7824 */ /* 0x000fd400078e020f */
[----:B0-----:R-:W-:Y:S05]  /*4860*/  @P1 BRA `(.L_x_168) ;  /* 0x00000000000c1947 */ /* 0x001fea0003800000 */
[----:B------:R-:W3:Y:S02]  /*4870*/  LDG.E.U8 R156, desc[UR36][R4.64+0x1] ;  /* 0x00000124049c7981 */ /* 0x000ee4000c1e1100 */
[----:B---3--:R-:W-:-:S05]  /*4880*/  PRMT R12, R156, 0x8880, RZ ;  /* 0x000088809c0c7816 */ /* 0x008fca00000000ff */
[----:B------:R-:W-:-:S07]  /*4890*/  IMAD R167, R12, R155, RZ ;  /* 0x0000009b0ca77224 */ /* 0x000fce00078e02ff */
.L_x_168:
[----:B------:R-:W-:Y:S05]  /*48a0*/  BSYNC B1 ;  /* 0x0000000000017941 */ /* 0x000fea0003800000 */
.L_x_167:
[----:B------:R-:W-:Y:S01]  /*48b0*/  IADD3.X R11, R153, R11, R14, P3, P4 ;  /* 0x0000000b990b7210 */ /* 0x000fe20001fe840e */
[----:B------:R-:W-:Y:S01]  /*48c0*/  @!P1 IMAD R25, R25, R154, R167 ;  /* 0x0000009a19199224 */ /* 0x000fe200078e02a7 */
[C---:B------:R-:W-:Y:S01]  /*48d0*/  ISETP.LT.OR P3, PT, R164.reuse, 0x1, !P0 ;  /* 0x00000001a400780c */ /* 0x040fe20004761670 */
[----:B------:R-:W-:Y:S01]  /*48e0*/  BSSY B1, `(.L_x_169) ;  /* 0x0000008000017945 */ /* 0x000fe20003800000 */
[C---:B------:R-:W-:Y:S02]  /*48f0*/  ISETP.LT.OR P4, PT, R164.reuse, 0x9, !P2 ;  /* 0x00000009a400780c */ /* 0x040fe40005781670 */
[----:B------:R0:W-:Y:S01]  /*4900*/  @!P1 STG.E.U8 desc[UR36][R6.64+0x1], R25 ;  /* 0x0000011906009986 */ /* 0x0001e2000c101124 */
[----:B------:R-:W-:-:S08]  /*4910*/  ISETP.LT.OR P1, PT, R164, 0x2, !P0 ;  /* 0x00000002a400780c */ /* 0x000fd00004721670 */
[----:B------:R-:W-:Y:S05]  /*4920*/  @P3 BRA `(.L_x_170) ;  /* 0x00000000000c3947 */ /* 0x000fea0003800000 */
[----:B------:R-:W3:Y:S02]  /*4930*/  LDG.E.U8 R156, desc[UR36][R10.64] ;  /* 0x000000240a9c7981 */ /* 0x000ee4000c1e1100 */
[----:B---3--:R-:W-:-:S05]  /*4940*/  PRMT R12, R156, 0x8880, RZ ;  /* 0x000088809c0c7816 */ /* 0x008fca00000000ff */
[----:B------:R-:W-:-:S07]  /*4950*/  IMAD R167, R12, R155, RZ ;  /* 0x0000009b0ca77224 */ /* 0x000fce00078e02ff */
.L_x_170:
[----:B------:R-:W-:Y:S05]  /*4960*/  BSYNC B1 ;  /* 0x0000000000017941 */ /* 0x000fea0003800000 */
.L_x_169:
[----:B------:R-:W-:Y:S01]  /*4970*/  @!P3 IMAD R3, R26, R154, R167 ;  /* 0x0000009a1a03b224 */ /* 0x000fe200078e02a7 */
[----:B------:R-:W-:Y:S04]  /*4980*/  BSSY B1, `(.L_x_171) ;  /* 0x0000006000017945 */ /* 0x000fe80003800000 */
[----:B------:R1:W-:Y:S01]  /*4990*/  @!P3 STG.E.U8 desc[UR36][R8.64], R3 ;  /* 0x000000030800b986 */ /* 0x0003e2000c101124 */
[----:B------:R-:W-:Y:S05]  /*49a0*/  @P1 BRA `(.L_x_172) ;  /* 0x00000000000c1947 */ /* 0x000fea0003800000 */
[----:B------:R-:W3:Y:S02]  /*49b0*/  LDG.E.U8 R156, desc[UR36][R10.64+0x1] ;  /* 0x000001240a9c7981 */ /* 0x000ee4000c1e1100 */
[----:B---3--:R-:W-:-:S05]  /*49c0*/  PRMT R12, R156, 0x8880, RZ ;  /* 0x000088809c0c7816 */ /* 0x008fca00000000ff */
[----:B------:R-:W-:-:S07]  /*49d0*/  IMAD R167, R12, R155, RZ ;  /* 0x0000009b0ca77224 */ /* 0x000fce00078e02ff */
.L_x_172:
[----:B------:R-:W-:Y:S05]  /*49e0*/  BSYNC B1 ;  /* 0x0000000000017941 */ /* 0x000fea0003800000 */
.L_x_171:
[----:B------:R-:W-:Y:S01]  /*49f0*/  @!P1 IMAD R27, R27, R154, R167 ;  /* 0x0000009a1b1b9224 */ /* 0x000fe200078e02a7 */
[----:B------:R-:W-:Y:S04]  /*4a00*/  BSSY B1, `(.L_x_173) ;  /* 0x0000006000017945 */ /* 0x000fe80003800000 */
[----:B------:R3:W-:Y:S01]  /*4a10*/  @!P1 STG.E.U8 desc[UR36][R8.64+0x1], R27 ;  /* 0x0000011b08009986 */ /* 0x0007e2000c101124 */
[----:B------:R-:W-:Y:S05]  /*4a20*/  @P4 BRA `(.L_x_174) ;  /* 0x00000000000c4947 */ /* 0x000fea0003800000 */
[----:B------:R-:W4:Y:S02]  /*4a30*/  LDG.E.U8 R156, desc[UR36][R4.64+0x8] ;  /* 0x00000824049c7981 */ /* 0x000f24000c1e1100 */
[----:B----4-:R-:W-:-:S05]  /*4a40*/  PRMT R12, R156, 0x8880, RZ ;  /* 0x000088809c0c7816 */ /* 0x010fca00000000ff */
[----:B------:R-:W-:-:S07]  /*4a50*/  IMAD R167, R12, R155, RZ ;  /* 0x0000009b0ca77224 */ /* 0x000fce00078e02ff */
.L_x_174:
[----:B------:R-:W-:Y:S05]  /*4a60*/  BSYNC B1 ;  /* 0x0000000000017941 */ /* 0x000fea0003800000 */
.L_x_173:
[----:B------:R-:W-:Y:S01]  /*4a70*/  ISETP.LT.OR P1, PT, R164, 0xa, !P2 ;  /* 0x0000000aa400780c */ /* 0x000fe20005721670 */
[----:B-1----:R-:W-:Y:S01]  /*4a80*/  @!P4 IMAD R3, R28, R154, R167 ;  /* 0x0000009a1c03c224 */ /* 0x002fe200078e02a7 */
[----:B------:R-:W-:Y:S01]  /*4a90*/  BSSY B1, `(.L_x_175) ;  /* 0x0000008000017945 */ /* 0x000fe20003800000 */
[----:B------:R-:W-:-:S03]  /*4aa0*/  ISETP.LT.OR P3, PT, R164, 0x9, !P0 ;  /* 0x00000009a400780c */ /* 0x000fc60004761670 */
[----:B------:R1:W-:Y:S01]  /*4ab0*/  @!P4 STG.E.U8 desc[UR36][R6.64+0x8], R3 ;  /* 0x000008030600c986 */ /* 0x0003e2000c101124 */
[----:B------:R-:W-:-:S06]  /*4ac0*/  ISETP.LT.OR P4, PT, R164, 0xa, !P0 ;  /* 0x0000000aa400780c */ /* 0x000fcc0004781670 */
[----:B------:R-:W-:Y:S07]  /*4ad0*/  @P1 BRA `(.L_x_176) ;  /* 0x00000000000c1947 */ /* 0x000fee0003800000 */
[----:B------:R-:W4:Y:S02]  /*4ae0*/  LDG.E.U8 R156, desc[UR36][R4.64+0x9] ;  /* 0x00000924049c7981 */ /* 0x000f24000c1e1100 */
[----:B----4-:R-:W-:-:S05]  /*4af0*/  PRMT R12, R156, 0x8880, RZ ;  /* 0x000088809c0c7816 */ /* 0x010fca00000000ff */
[----:B------:R-:W-:-:S07]  /*4b00*/  IMAD R167, R12, R155, RZ ;  /* 0x0000009b0ca77224 */ /* 0x000fce00078e02ff */
.L_x_176:
[----:B------:R-:W-:Y:S05]  /*4b10*/  BSYNC B1 ;  /* 0x0000000000017941 */ /* 0x000fea0003800000 */
.L_x_175:
[----:B------:R-:W-:Y:S01]  /*4b20*/  @!P1 IMAD R29, R29, R154, R167 ;  /* 0x0000009a1d1d9224 */ /* 0x000fe200078e02a7 */
[----:B------:R-:W-:Y:S04]  /*4b30*/  BSSY B1, `(.L_x_177) ;  /* 0x0000006000017945 */ /* 0x000fe80003800000 */
[----:B------:R4:W-:Y:S01]  /*4b40*/  @!P1 STG.E.U8 desc[UR36][R6.64+0x9], R29 ;  /* 0x0000091d06009986 */ /* 0x0009e2000c101124 */
[----:B------:R-:W-:Y:S05]  /*4b50*/  @P3 BRA `(.L_x_178) ;  /* 0x00000000000c3947 */ /* 0x000fea0003800000 */
[----:B------:R-:W5:Y:S02]  /*4b60*/  LDG.E.U8 R156, desc[UR36][R10.64+0x8] ;  /* 0x000008240a9c7981 */ /* 0x000f64000c1e1100 */
[----:B-----5:R-:W-:-:S05]  /*4b70*/  PRMT R12, R156, 0x8880, RZ ;  /* 0x000088809c0c7816 */ /* 0x020fca00000000ff */
[----:B------:R-:W-:-:S07]  /*4b80*/  IMAD R167, R12, R155, RZ ;  /* 0x0000009b0ca77224 */ /* 0x000fce00078e02ff */
.L_x_178:
[----:B------:R-:W-:Y:S05]  /*4b90*/  BSYNC B1 ;  /* 0x0000000000017941 */ /* 0x000fea0003800000 */
.L_x_177:
[----:B-1----:R-:W-:Y:S01]  /*4ba0*/  @!P3 IMAD R3, R30, R154, R167 ;  /* 0x0000009a1e03b224 */ /* 0x002fe200078e02a7 */
[----:B------:R-:W-:Y:S04]  /*4bb0*/  BSSY B1, `(.L_x_179) ;  /* 0x0000006000017945 */ /* 0x000fe80003800000 */
[----:B------:R1:W-:Y:S01]  /*4bc0*/  @!P3 STG.E.U8 desc[UR36][R8.64+0x8], R3 ;  /* 0x000008030800b986 */ /* 0x0003e2000c101124 */
[----:B------:R-:W-:Y:S05]  /*4bd0*/  @P4 BRA `(.L_x_180) ;  /* 0x00000000000c4947 */ /* 0x000fea0003800000 */
[----:B------:R-:W5:Y:S02]  /*4be0*/  LDG.E.U8 R156, desc[UR36][R10.64+0x9] ;  /* 0x000009240a9c7981 */ /* 0x000f64000c1e1100 */
[----:B-----5:R-:W-:-:S05]  /*4bf0*/  PRMT R12, R156, 0x8880, RZ ;  /* 0x000088809c0c7816 */ /* 0x020fca00000000ff */
[----:B------:R-:W-:-:S07]  /*4c00*/  IMAD R167, R12, R155, RZ ;  /* 0x0000009b0ca77224 */ /* 0x000fce00078e02ff */
.L_x_180:
[----:B------:R-:W-:Y:S05]  /*4c10*/  BSYNC B1 ;  /* 0x0000000000017941 */ /* 0x000fea0003800000 */
.L_x_179:
        /* <DEDUP_REMOVED lines=10> */
.L_x_182:
[----:B------:R-:W-:Y:S05]  /*4cc0*/  BSYNC B1 ;  /* 0x0000000000017941 */ /* 0x000fea0003800000 */
.L_x_181:
[----:B-1----:R-:W-:Y:S01]  /*4cd0*/  @!P1 IMAD R3, R32, R154, R167 ;  /* 0x0000009a20039224 */ /* 0x002fe200078e02a7 */
[----:B------:R-:W-:Y:S04]  /*4ce0*/  BSSY B1, `(.L_x_183) ;  /* 0x0000006000017945 */ /* 0x000fe80003800000 */
[----:B------:R1:W-:Y:S01]  /*4cf0*/  @!P1 STG.E.U8 desc[UR36][R6.64+0x10], R3 ;  /* 0x0000100306009986 */ /* 0x0003e2000c101124 */
[----:B------:R-:W-:Y:S05]  /*4d00*/  @P3 BRA `(.L_x_184) ;  /* 0x00000000000c3947 */ /* 0x000fea0003800000 */
[----:B------:R-:W5:Y:S02]  /*4d10*/  LDG.E.U8 R156, desc[UR36][R4.64+0x11] ;  /* 0x00001124049c7981 */ /* 0x000f64000c1e1100 */
[----:B-----5:R-:W-:-:S05]  /*4d20*/  PRMT R12, R156, 0x8880, RZ ;  /* 0x000088809c0c7816 */ /* 0x020fca00000000ff */
[----:B------:R-:W-:-:S07]  /*4d30*/  IMAD R167, R12, R155, RZ ;  /* 0x0000009b0ca77224 */ /* 0x000fce00078e02ff */
.L_x_184:
[----:B------:R-:W-:Y:S05]  /*4d40*/  BSYNC B1 ;  /* 0x0000000000017941 */ /* 0x000fea0003800000 */
.L_x_183:
[----:B------:R-:W-:Y:S01]  /*4d50*/  @!P3 IMAD R33, R33, R154, R167 ;  /* 0x0000009a2121b224 */ /* 0x000fe200078e02a7 */
[----:B------:R-:W-:Y:S04]  /*4d60*/  BSSY B1, `(.L_x_185) ;  /* 0x0000006000017945 */ /* 0x000fe80003800000 */
[----:B------:R0:W-:Y:S01]  /*4d70*/  @!P3 STG.E.U8 desc[UR36][R6.64+0x11], R33 ;  /* 0x000011210600b986 */ /* 0x0001e2000c101124 */
[----:B------:R-:W-:Y:S05]  /*4d80*/  @P4 BRA `(.L_x_186) ;  /* 0x00000000000c4947 */ /* 0x000fea0003800000 */
[----:B------:R-:W5:Y:S02]  /*4d90*/  LDG.E.U8 R156, desc[UR36][R10.64+0x10] ;  /* 0x000010240a9c7981 */ /* 0x000f64000c1e1100 */
[----:B-----5:R-:W-:-:S05]  /*4da0*/  PRMT R12, R156, 0x8880, RZ ;  /* 0x000088809c0c7816 */ /* 0x020fca00000000ff */
[----:B------:R-:W-:-:S07]  /*4db0*/  IMAD R167, R12, R155, RZ ;  /* 0x0000009b0ca77224 */ /* 0x000fce00078e02ff */
.L_x_186:
[----:B------:R-:W-:Y:S05]  /*4dc0*/  BSYNC B1 ;  /* 0x0000000000017941 */ /* 0x000fea0003800000 */
.L_x_185:
[----:B------:R-:W-:Y:S01]  /*4dd0*/  ISETP.LT.OR P1, PT, R164, 0x12, !P0 ;  /* 0x00000012a400780c */ /* 0x000fe20004721670 */
[----:B-1----:R-:W-:Y:S01]  /*4de0*/  @!P4 IMAD R3, R34, R154, R167 ;  /* 0x0000009a2203c224 */ /* 0x002fe200078e02a7 */
        /* <DEDUP_REMOVED lines=8> */
.L_x_188:
[----:B------:R-:W-:Y:S05]  /*4e70*/  BSYNC B1 ;  /* 0x0000000000017941 */ /* 0x000fea0003800000 */
.L_x_187:
[----:B------:R-:W-:Y:S01]  /*4e80*/  @!P1 IMAD R35, R35, R154, R167 ;  /* 0x0000009a23239224 */ /* 0x000fe200078e02a7 */
[----:B------:R-:W-:Y:S04]  /*4e90*/  BSSY B1, `(.L_x_189) ;  /* 0x0000006000017945 */ /* 0x000fe80003800000 */
[----:B------:R0:W-:Y:S01]  /*4ea0*/  @!P1 STG.E.U8 desc[UR36][R8.64+0x11], R35 ;  /* 0x0000112308009986 */ /* 0x0001e2000c101124 */
[----:B------:R-:W-:Y:S05]  /*4eb0*/  @P3 BRA `(.L_x_190) ;  /* 0x00000000000c3947 */ /* 0x000fea0003800000 */
[----:B------:R-:W5:Y:S02]  /*4ec0*/  LDG.E.U8 R156, desc[UR36][R4.64+0x18] ;  /* 0x00001824049c7981 */ /* 0x000f64000c1e1100 */
[----:B-----5:R-:W-:-:S05]  /*4ed0*/  PRMT R12, R156, 0x8880, RZ ;  /* 0x000088809c0c7816 */ /* 0x020fca00000000ff */
[----:B------:R-:W-:-:S07]  /*4ee0*/  IMAD R167, R12, R155, RZ ;  /* 0x0000009b0ca77224 */ /* 0x000fce00078e02ff */
.L_x_190:
[----:B------:R-:W-:Y:S05]  /*4ef0*/  BSYNC B1 ;  /* 0x0000000000017941 */ /* 0x000fea0003800000 */
.L_x_189:
[----:B-1----:R-:W-:Y:S01]  /*4f00*/  @!P3 IMAD R3, R36, R154, R167 ;  /* 0x0000009a2403b224 */ /* 0x002fe200078e02a7 */
[----:B------:R-:W-:Y:S04]  /*4f10*/  BSSY B1, `(.L_x_191) ;  /* 0x0000006000017945 */ /* 0x000fe80003800000 */
[----:B------:R1:W-:Y:S01]  /*4f20*/  @!P3 STG.E.U8 desc[UR36][R6.64+0x18], R3 ;  /* 0x000018030600b986 */ /* 0x0003e2000c101124 */
[----:B------:R-:W-:Y:S05]  /*4f30*/  @P4 BRA `(.L_x_192) ;  /* 0x00000000000c4947 */ /* 0x000fea0003800000 */
[----:B------:R-:W5:Y:S02]  /*4f40*/  LDG.E.U8 R156, desc[UR36][R4.64+0x19] ;  /* 0x00001924049c7981 */ /* 0x000f64000c1e1100 */
[----:B-----5:R-:W-:-:S05]  /*4f50*/  PRMT R12, R156, 0x8880, RZ ;  /* 0x000088809c0c7816 */ /* 0x020fca00000000ff */
[----:B------:R-:W-:-:S07]  /*4f60*/  IMAD R167, R12, R155, RZ ;  /* 0x0000009b0ca77224 */ /* 0x000fce00078e02ff */
.L_x_192:
[----:B------:R-:W-:Y:S05]  /*4f70*/  BSYNC B1 ;  /* 0x0000000000017941 */ /* 0x000fea0003800000 */
.L_x_191:
        /* <DEDUP_REMOVED lines=10> */
.L_x_194:
[----:B------:R-:W-:Y:S05]  /*5020*/  BSYNC B1 ;  /* 0x0000000000017941 */ /* 0x000fea0003800000 */
.L_x_193:
[----:B-1----:R-:W-:Y:S01]  /*5030*/  @!P1 IMAD R3, R38, R154, R167 ;  /* 0x0000009a26039224 */ /* 0x002fe200078e02a7 */
[----:B------:R-:W-:Y:S04]  /*5040*/  BSSY B1, `(.L_x_195) ;  /* 0x0000006000017945 */ /* 0x000fe80003800000 */
[----:B------:R1:W-:Y:S01]  /*5050*/  @!P1 STG.E.U8 desc[UR36][R8.64+0x18], R3 ;  /* 0x0000180308009986 */ /* 0x0003e2000c101124 */
[----:B------:R-:W-:Y:S05]  /*5060*/  @P3 BRA `(.L_x_196) ;  /* 0x00000000000c3947 */ /* 0x000fea0003800000 */
[----:B------:R-:W5:Y:S02]  /*5070*/  LDG.E.U8 R156, desc[UR36][R10.64+0x19] ;  /* 0x000019240a9c7981 */ /* 0x000f64000c1e1100 */
[----:B-----5:R-:W-:-:S05]  /*5080*/  PRMT R12, R156, 0x8880, RZ ;  /* 0x000088809c0c7816 */ /* 0x020fca00000000ff */
[----:B------:R-:W-:-:S07]  /*5090*/  IMAD R167, R12, R155, RZ ;  /* 0x0000009b0ca77224 */ /* 0x000fce00078e02ff */
.L_x_196:
[----:B------:R-:W-:Y:S05]  /*50a0*/  BSYNC B1 ;  /* 0x0000000000017941 */ /* 0x000fea0003800000 */
.L_x_195:
[----:B------:R-:W-:Y:S01]  /*50b0*/  @!P3 IMAD R39, R39, R154, R167 ;  /* 0x0000009a2727b224 */ /* 0x000fe200078e02a7 */
[----:B------:R-:W-:Y:S04]  /*50c0*/  BSSY B1, `(.L_x_197) ;  /* 0x0000006000017945 */ /* 0x000fe80003800000 */
[----:B------:R0:W-:Y:S01]  /*50d0*/  @!P3 STG.E.U8 desc[UR36][R8.64+0x19], R39 ;  /* 0x000019270800b986 */ /* 0x0001e2000c101124 */
[----:B------:R-:W-:Y:S05]  /*50e0*/  @P4 BRA `(.L_x_198) ;  /* 0x00000000000c4947 */ /* 0x000fea0003800000 */
[----:B------:R-:W5:Y:S02]  /*50f0*/  LDG.E.U8 R156, desc[UR36][R4.64+0x20] ;  /* 0x00002024049c7981 */ /* 0x000f64000c1e1100 */
[----:B-----5:R-:W-:-:S05]  /*5100*/  PRMT R12, R156, 0x8880, RZ ;  /* 0x000088809c0c7816 */ /* 0x020fca00000000ff */
[----:B------:R-:W-:-:S07]  /*5110*/  IMAD R167, R12, R155, RZ ;  /* 0x0000009b0ca77224 */ /* 0x000fce00078e02ff */
.L_x_198:
[----:B------:R-:W-:Y:S05]  /*5120*/  BSYNC B1 ;  /* 0x0000000000017941 */ /* 0x000fea0003800000 */
.L_x_197:
        /* <DEDUP_REMOVED lines=10> */
.L_x_200:
[----:B------:R-:W-:Y:S05]  /*51d0*/  BSYNC B1 ;  /* 0x0000000000017941 */ /* 0x000fea0003800000 */
.L_x_199:
[----:B------:R-:W-:Y:S01]  /*51e0*/  @!P1 IMAD R41, R41, R154, R167 ;  /* 0x0000009a29299224 */ /* 0x000fe200078e02a7 */
[----:B------:R-:W-:Y:S04]  /*51f0*/  BSSY B1, `(.L_x_201) ;  /* 0x0000006000017945 */ /* 0x000fe80003800000 */
[----:B------:R0:W-:Y:S01]  /*5200*/  @!P1 STG.E.U8 desc[UR36][R6.64+0x21], R41 ;  /* 0x0000212906009986 */ /* 0x0001e2000c101124 */
[----:B------:R-:W-:Y:S05]  /*5210*/  @P3 BRA `(.L_x_202) ;  /* 0x00000000000c3947 */ /* 0x000fea0003800000 */
[----:B------:R-:W5:Y:S02]  /*5220*/  LDG.E.U8 R156, desc[UR36][R10.64+0x20] ;  /* 0x000020240a9c7981 */ /* 0x000f64000c1e1100 */
[----:B-----5:R-:W-:-:S05]  /*5230*/  PRMT R12, R156, 0x8880, RZ ;  /* 0x000088809c0c7816 */ /* 0x020fca00000000ff */
[----:B------:R-:W-:-:S07]  /*5240*/  IMAD R167, R12, R155, RZ ;  /* 0x0000009b0ca77224 */ /* 0x000fce00078e02ff */
.L_x_202:
[----:B------:R-:W-:Y:S05]  /*5250*/  BSYNC B1 ;  /* 0x0000000000017941 */ /* 0x000fea0003800000 */
.L_x_201:
[----:B-1----:R-:W-:Y:S01]  /*5260*/  @!P3 IMAD R3, R42, R154, R167 ;  /* 0x0000009a2a03b224 */ /* 0x002fe200078e02a7 */
[----:B------:R-:W-:Y:S04]  /*5270*/  BSSY B1, `(.L_x_203) ;  /* 0x0000006000017945 */ /* 0x000fe80003800000 */
[----:B------:R1:W-:Y:S01]  /*5280*/  @!P3 STG.E.U8 desc[UR36][R8.64+0x20], R3 ;  /* 0x000020030800b986 */ /* 0x0003e2000c101124 */
[----:B------:R-:W-:Y:S05]  /*5290*/  @P4 BRA `(.L_x_204) ;  /* 0x00000000000c4947 */ /* 0x000fea0003800000 */
[----:B------:R-:W5:Y:S02]  /*52a0*/  LDG.E.U8 R156, desc[UR36][R10.64+0x21] ;  /* 0x000021240a9c7981 */ /* 0x000f64000c1e1100 */
[----:B-----5:R-:W-:-:S05]  /*52b0*/  PRMT R12, R156, 0x8880, RZ ;  /* 0x000088809c0c7816 */ /* 0x020fca00000000ff */
[----:B------:R-:W-:-:S07]  /*52c0*/  IMAD R167, R12, R155, RZ ;  /* 0x0000009b0ca77224 */ /* 0x000fce00078e02ff */
.L_x_204:
[----:B------:R-:W-:Y:S05]  /*52d0*/  BSYNC B1 ;  /* 0x0000000000017941 */ /* 0x000fea0003800000 */
.L_x_203:
        /* <DEDUP_REMOVED lines=10> */
.L_x_206:
[----:B------:R-:W-:Y:S05]  /*5380*/  BSYNC B1 ;  /* 0x0000000000017941 */ /* 0x000fea0003800000 */
.L_x_205:
[----:B-1----:R-:W-:Y:S01]  /*5390*/  @!P1 IMAD R3, R44, R154, R167 ;  /* 0x0000009a2c039224 */ /* 0x002fe200078e02a7 */
[----:B------:R-:W-:Y:S04]  /*53a0*/  BSSY B1, `(.L_x_207) ;  /* 0x0000006000017945 */ /* 0x000fe80003800000 */
[----:B------:R1:W-:Y:S01]  /*53b0*/  @!P1 STG.E.U8 desc[UR36][R6.64+0x28], R3 ;  /* 0x0000280306009986 */ /* 0x0003e2000c101124 */
[----:B------:R-:W-:Y:S05]  /*53c0*/  @P3 BRA `(.L_x_208) ;  /* 0x00000000000c3947 */ /* 0x000fea0003800000 */
[----:B------:R-:W5:Y:S02]  /*53d0*/  LDG.E.U8 R156, desc[UR36][R4.64+0x29] ;  /* 0x00002924049c7981 */ /* 0x000f64000c1e1100 */
[----:B-----5:R-:W-:-:S05]  /*53e0*/  PRMT R12, R156, 0x8880, RZ ;  /* 0x000088809c0c7816 */ /* 0x020fca00000000ff */
[----:B------:R-:W-:-:S07]  /*53f0*/  IMAD R167, R12, R155, RZ ;  /* 0x0000009b0ca77224 */ /* 0x000fce00078e02ff */
.L_x_208:
[----:B------:R-:W-:Y:S05]  /*5400*/  BSYNC B1 ;  /* 0x0000000000017941 */ /* 0x000fea0003800000 */
.L_x_207:
[----:B------:R-:W-:Y:S01]  /*5410*/  @!P3 IMAD R45, R45, R154, R167 ;  /* 0x0000009a2d2db224 */ /* 0x000fe200078e02a7 */
[----:B------:R-:W-:Y:S04]  /*5420*/  BSSY B1, `(.L_x_209) ;  /* 0x0000006000017945 */ /* 0x000fe80003800000 */
[----:B------:R0:W-:Y:S01]  /*5430*/  @!P3 STG.E.U8 desc[UR36][R6.64+0x29], R45 ;  /* 0x0000292d0600b986 */ /* 0x0001e2000c101124 */
[----:B------:R-:W-:Y:S05]  /*5440*/  @P4 BRA `(.L_x_210) ;  /* 0x00000000000c4947 */ /* 0x000fea0003800000 */
[----:B------:R-:W5:Y:S02]  /*5450*/  LDG.E.U8 R156, desc[UR36][R10.64+0x28] ;  /* 0x000028240a9c7981 */ /* 0x000f64000c1e1100 */
[----:B-----5:R-:W-:-:S05]  /*5460*/  PRMT R12, R156, 0x8880, RZ ;  /* 0x000088809c0c7816 */ /* 0x020fca00000000ff */
[----:B------:R-:W-:-:S07]  /*5470*/  IMAD R167, R12, R155, RZ ;  /* 0x0000009b0ca77224 */ /* 0x000fce00078e02ff */
.L_x_210:
[----:B------:R-:W-:Y:S05]  /*5480*/  BSYNC B1 ;  /* 0x0000000000017941 */ /* 0x000fea0003800000 */
.L_x_209:
        /* <DEDUP_REMOVED lines=10> */
.L_x_212:
[----:B------:R-:W-:Y:S05]  /*5530*/  BSYNC B1 ;  /* 0x0000000000017941 */ /* 0x000fea0003800000 */
.L_x_211:
[----:B------:R-:W-:Y:S01]  /*5540*/  @!P1 IMAD R47, R47, R154, R167 ;  /* 0x0000009a2f2f9224 */ /* 0x000fe200078e02a7 */
[----:B------:R-:W-:Y:S04]  /*5550*/  BSSY B1, `(.L_x_213) ;  /* 0x0000006000017945 */ /* 0x000fe80003800000 */
[----:B------:R0:W-:Y:S01]  /*5560*/  @!P1 STG.E.U8 desc[UR36][R8.64+0x29], R47 ;  /* 0x0000292f08009986 */ /* 0x0001e2000c101124 */
[----:B------:R-:W-:Y:S05]  /*5570*/  @P3 BRA `(.L_x_214) ;  /* 0x00000000000c3947 */ /* 0x000fea0003800000 */
[----:B------:R-:W5:Y:S02]  /*5580*/  LDG.E.U8 R156, desc[UR36][R4.64+0x30] ;  /* 0x00003024049c7981 */ /* 0x000f64000c1e1100 */
[----:B-----5:R-:W-:-:S05]  /*5590*/  PRMT R12, R156, 0x8880, RZ ;  /* 0x000088809c0c7816 */ /* 0x020fca00000000ff */
[----:B------:R-:W-:-:S07]  /*55a0*/  IMAD R167, R12, R155, RZ ;  /* 0x0000009b0ca77224 */ /* 0x000fce00078e02ff */
.L_x_214:
[----:B------:R-:W-:Y:S05]  /*55b0*/  BSYNC B1 ;  /* 0x0000000000017941 */ /* 0x000fea0003800000 */
.L_x_213:
[----:B-1----:R-:W-:Y:S01]  /*55c0*/  @!P3 IMAD R3, R48, R154, R167 ;  /* 0x0000009a3003b224 */ /* 0x002fe200078e02a7 */
[----:B------:R-:W-:Y:S04]  /*55d0*/  BSSY B1, `(.L_x_215) ;  /* 0x0000006000017945 */ /* 0x000fe80003800000 */
[----:B------:R1:W-:Y:S01]  /*55e0*/  @!P3 STG.E.U8 desc[UR36][R6.64+0x30], R3 ;  /* 0x000030030600b986 */ /* 0x0003e2000c101124 */
[----:B------:R-:W-:Y:S05]  /*55f0*/  @P4 BRA `(.L_x_216) ;  /* 0x00000000000c4947 */ /* 0x000fea0003800000 */
[----:B------:R-:W5:Y:S02]  /*5600*/  LDG.E.U8 R156, desc[UR36][R4.64+0x31] ;  /* 0x00003124049c7981 */ /* 0x000f64000c1e1100 */
[----:B-----5:R-:W-:-:S05]  /*5610*/  PRMT R12, R156, 0x8880, RZ ;  /* 0x000088809c0c7816 */ /* 0x020fca00000000ff */
[----:B------:R-:W-:-:S07]  /*5620*/  IMAD R167, R12, R155, RZ ;  /* 0x0000009b0ca77224 */ /* 0x000fce00078e02ff */
.L_x_216:
[----:B------:R-:W-:Y:S05]  /*5630*/  BSYNC B1 ;  /* 0x0000000000017941 */ /* 0x000fea0003800000 */
.L_x_215:
        /* <DEDUP_REMOVED lines=10> */
.L_x_218:
[----:B------:R-:W-:Y:S05]  /*56e0*/  BSYNC B1 ;  /* 0x0000000000017941 */ /* 0x000fea0003800000 */
.L_x_217:
[----:B-1----:R-:W-:Y:S01]  /*56f0*/  @!P1 IMAD R3, R50, R154, R167 ;  /* 0x0000009a32039224 */ /* 0x002fe200078e02a7 */
[----:B------:R-:W-:Y:S04]  /*5700*/  BSSY B1, `(.L_x_219) ;  /* 0x0000006000017945 */ /* 0x000fe80003800000 */
[----:B------:R1:W-:Y:S01]  /*5710*/  @!P1 STG.E.U8 desc[UR36][R8.64+0x30], R3 ;  /* 0x0000300308009986 */ /* 0x0003e2000c101124 */
[----:B------:R-:W-:Y:S05]  /*5720*/  @P3 BRA `(.L_x_220) ;  /* 0x00000000000c3947 */ /* 0x000fea0003800000 */
[----:B------:R-:W5:Y:S02]  /*5730*/  LDG.E.U8 R156, desc[UR36][R10.64+0x31] ;  /* 0x000031240a9c7981 */ /* 0x000f64000c1e1100 */
[----:B-----5:R-:W-:-:S05]  /*5740*/  PRMT R12, R156, 0x8880, RZ ;  /* 0x000088809c0c7816 */ /* 0x020fca00000000ff */
[----:B------:R-:W-:-:S07]  /*5750*/  IMAD R167, R12, R155, RZ ;  /* 0x0000009b0ca77224 */ /* 0x000fce00078e02ff */
.L_x_220:
[----:B------:R-:W-:Y:S05]  /*5760*/  BSYNC B1 ;  /* 0x0000000000017941 */ /* 0x000fea0003800000 */
.L_x_219:
[----:B------:R-:W-:Y:S01]  /*5770*/  @!P3 IMAD R51, R51, R154, R167 ;  /* 0x0000009a3333b224 */ /* 0x000fe200078e02a7 */
[----:B------:R-:W-:Y:S04]  /*5780*/  BSSY B1, `(.L_x_221) ;  /* 0x0000006000017945 */ /* 0x000fe80003800000 */
[----:B------:R0:W-:Y:S01]  /*5790*/  @!P3 STG.E.U8 desc[UR36][R8.64+0x31], R51 ;  /* 0x000031330800b986 */ /* 0x0001e2000c101124 */
[----:B------:R-:W-:Y:S05]  /*57a0*/  @P4 BRA `(.L_x_222) ;  /* 0x00000000000c4947 */ /* 0x000fea0003800000 */
[----:B------:R-:W5:Y:S02]  /*57b0*/  LDG.E.U8 R156, desc[UR36][R4.64+0x38] ;  /* 0x00003824049c7981 */ /* 0x000f64000c1e1100 */
[----:B-----5:R-:W-:-:S05]  /*57c0*/  PRMT R12, R156, 0x8880, RZ ;  /* 0x000088809c0c7816 */ /* 0x020fca00000000ff */
[----:B------:R-:W-:-:S07]  /*57d0*/  IMAD R167, R12, R155, RZ ;  /* 0x0000009b0ca77224 */ /* 0x000fce00078e02ff */
.L_x_222:
[----:B------:R-:W-:Y:S05]  /*57e0*/  BSYNC B1 ;  /* 0x0000000000017941 */ /* 0x000fea0003800000 */
.L_x_221:
        /* <DEDUP_REMOVED lines=10> */
.L_x_224:
[----:B------:R-:W-:Y:S05]  /*5890*/  BSYNC B1 ;  /* 0x0000000000017941 */ /* 0x000fea0003800000 */
.L_x_223:
[----:B------:R-:W-:Y:S01]  /*58a0*/  @!P1 IMAD R53, R53, R154, R167 ;  /* 0x0000009a35359224 */ /* 0x000fe200078e02a7 */
[----:B------:R-:W-:Y:S04]  /*58b0*/  BSSY B1, `(.L_x_225) ;  /* 0x0000006000017945 */ /* 0x000fe80003800000 */
[----:B------:R0:W-:Y:S01]  /*58c0*/  @!P1 STG.E.U8 desc[UR36][R6.64+0x39], R53 ;  /* 0x0000393506009986 */ /* 0x0001e2000c101124 */
[----:B------:R-:W-:Y:S05]  /*58d0*/  @P3 BRA `(.L_x_226) ;  /* 0x00000000000c3947 */ /* 0x000fea0003800000 */
[----:B------:R-:W5:Y:S02]  /*58e0*/  LDG.E.U8 R156, desc[UR36][R10.64+0x38] ;  /* 0x000038240a9c7981 */ /* 0x000f64000c1e1100 */
[----:B-----5:R-:W-:-:S05]  /*58f0*/  PRMT R12, R156, 0x8880, RZ ;  /* 0x000088809c0c7816 */ /* 0x020fca00000000ff */
[----:B------:R-:W-:-:S07]  /*5900*/  IMAD R167, R12, R155, RZ ;  /* 0x0000009b0ca77224 */ /* 0x000fce00078e02ff */
.L_x_226:
[----:B------:R-:W-:Y:S05]  /*5910*/  BSYNC B1 ;  /* 0x0000000000017941 */ /* 0x000fea0003800000 */
.L_x_225:
[----:B-1----:R-:W-:Y:S01]  /*5920*/  @!P3 IMAD R3, R54, R154, R167 ;  /* 0x0000009a3603b224 */ /* 0x002fe200078e02a7 */
[----:B------:R-:W-:Y:S04]  /*5930*/  BSSY B1, `(.L_x_227) ;  /* 0x0000006000017945 */ /* 0x000fe80003800000 */
[----:B------:R1:W-:Y:S01]  /*5940*/  @!P3 STG.E.U8 desc[UR36][R8.64+0x38], R3 ;  /* 0x000038030800b986 */ /* 0x0003e2000c101124 */
[----:B------:R-:W-:Y:S05]  /*5950*/  @P4 BRA `(.L_x_228) ;  /* 0x00000000000c4947 */ /* 0x000fea0003800000 */
[----:B------:R-:W5:Y:S02]  /*5960*/  LDG.E.U8 R156, desc[UR36][R10.64+0x39] ;  /* 0x000039240a9c7981 */ /* 0x000f64000c1e1100 */
[----:B-----5:R-:W-:-:S05]  /*5970*/  PRMT R12, R156, 0x8880, RZ ;  /* 0x000088809c0c7816 */ /* 0x020fca00000000ff */
[----:B------:R-:W-:-:S07]  /*5980*/  IMAD R167, R12, R155, RZ ;  /* 0x0000009b0ca77224 */ /* 0x000fce00078e02ff */
.L_x_228:
[----:B------:R-:W-:Y:S05]  /*5990*/  BSYNC B1 ;  /* 0x0000000000017941 */ /* 0x000fea0003800000 */
.L_x_227:
        /* <DEDUP_REMOVED lines=10> */
.L_x_230:
[----:B------:R-:W-:Y:S05]  /*5a40*/  BSYNC B1 ;  /* 0x0000000000017941 */ /* 0x000fea0003800000 */
.L_x_229:
[----:B-1----:R-:W-:Y:S01]  /*5a50*/  @!P1 IMAD R3, R56, R154, R167 ;  /* 0x0000009a38039224 */ /* 0x002fe200078e02a7 */
[----:B------:R-:W-:Y:S04]  /*5a60*/  BSSY B1, `(.L_x_231) ;  /* 0x0000006000017945 */ /* 0x000fe80003800000 */
[----:B------:R1:W-:Y:S01]  /*5a70*/  @!P1 STG.E.U8 desc[UR36][R6.64+0x40], R3 ;  /* 0x0000400306009986 */ /* 0x0003e2000c101124 */
[----:B------:R-:W-:Y:S05]  /*5a80*/  @P3 BRA `(.L_x_232) ;  /* 0x00000000000c3947 */ /* 0x000fea0003800000 */
[----:B------:R-:W5:Y:S02]  /*5a90*/  LDG.E.U8 R156, desc[UR36][R4.64+0x41] ;  /* 0x00004124049c7981 */ /* 0x000f64000c1e1100 */
[----:B-----5:R-:W-:-:S05]  /*5aa0*/  PRMT R12, R156, 0x8880, RZ ;  /* 0x000088809c0c7816 */ /* 0x020fca00000000ff */
[----:B------:R-:W-:-:S07]  /*5ab0*/  IMAD R167, R12, R155, RZ ;  /* 0x0000009b0ca77224 */ /* 0x000fce00078e02ff */
.L_x_232:
[----:B------:R-:W-:Y:S05]  /*5ac0*/  BSYNC B1 ;  /* 0x0000000000017941 */ /* 0x000fea0003800000 */
.L_x_231:
[----:B------:R-:W-:Y:S01]  /*5ad0*/  @!P3 IMAD R57, R57, R154, R167 ;  /* 0x0000009a3939b224 */ /* 0x000fe200078e02a7 */
[----:B------:R-:W-:Y:S04]  /*5ae0*/  BSSY B1, `(.L_x_233) ;  /* 0x0000006000017945 */ /* 0x000fe80003800000 */
[----:B------:R0:W-:Y:S01]  /*5af0*/  @!P3 STG.E.U8 desc[UR36][R6.64+0x41], R57 ;  /* 0x000041390600b986 */ /* 0x0001e2000c101124 */
[----:B------:R-:W-:Y:S05]  /*5b00*/  @P4 BRA `(.L_x_234) ;  /* 0x00000000000c4947 */ /* 0x000fea0003800000 */
[----:B------:R-:W5:Y:S02]  /*5b10*/  LDG.E.U8 R156, desc[UR36][R10.64+0x40] ;  /* 0x000040240a9c7981 */ /* 0x000f64000c1e1100 */
[----:B-----5:R-:W-:-:S05]  /*5b20*/  PRMT R12, R156, 0x8880, RZ ;  /* 0x000088809c0c7816 */ /* 0x020fca00000000ff */
[----:B------:R-:W-:-:S07]  /*5b30*/  IMAD R167, R12, R155, RZ ;  /* 0x0000009b0ca77224 */ /* 0x000fce00078e02ff */
.L_x_234:
[----:B------:R-:W-:Y:S05]  /*5b40*/  BSYNC B1 ;  /* 0x0000000000017941 */ /* 0x000fea0003800000 */
.L_x_233:
        /* <DEDUP_REMOVED lines=10> */
.L_x_236:
[----:B------:R-:W-:Y:S05]  /*5bf0*/  BSYNC B1 ;  /* 0x0000000000017941 */ /* 0x000fea0003800000 */
.L_x_235:
[----:B------:R-:W-:Y:S01]  /*5c00*/  @!P1 IMAD R59, R59, R154, R167 ;  /* 0x0000009a3b3b9224 */ /* 0x000fe200078e02a7 */
[----:B------:R-:W-:Y:S04]  /*5c10*/  BSSY B1, `(.L_x_237) ;  /* 0x0000006000017945 */ /* 0x000fe80003800000 */
[----:B------:R0:W-:Y:S01]  /*5c20*/  @!P1 STG.E.U8 desc[UR36][R8.64+0x41], R59 ;  /* 0x0000413b08009986 */ /* 0x0001e2000c101124 */
[----:B------:R-:W-:Y:S05]  /*5c30*/  @P3 BRA `(.L_x_238) ;  /* 0x00000000000c3947 */ /* 0x000fea0003800000 */
[----:B------:R-:W5:Y:S02]  /*5c40*/  LDG.E.U8 R156, desc[UR36][R4.64+0x48] ;  /* 0x00004824049c7981 */ /* 0x000f64000c1e1100 */
[----:B-----5:R-:W-:-:S05]  /*5c50*/  PRMT R12, R156, 0x8880, RZ ;  /* 0x000088809c0c7816 */ /* 0x020fca00000000ff */
[----:B------:R-:W-:-:S07]  /*5c60*/  IMAD R167, R12, R155, RZ ;  /* 0x0000009b0ca77224 */ /* 0x000fce00078e02ff */
.L_x_238:
[----:B------:R-:W-:Y:S05]  /*5c70*/  BSYNC B1 ;  /* 0x0000000000017941 */ /* 0x000fea0003800000 */
.L_x_237:
[----:B-1----:R-:W-:Y:S01]  /*5c80*/  @!P3 IMAD R3, R60, R154, R167 ;  /* 0x0000009a3c03b224 */ /* 0x002fe200078e02a7 */
[----:B------:R-:W-:Y:S04]  /*5c90*/  BSSY B1, `(.L_x_239) ;  /* 0x0000006000017945 */ /* 0x000fe80003800000 */
[----:B------:R1:W-:Y:S01]  /*5ca0*/  @!P3 STG.E.U8 desc[UR36][R6.64+0x48], R3 ;  /* 0x000048030600b986 */ /* 0x0003e2000c101124 */
[----:B------:R-:W-:Y:S05]  /*5cb0*/  @P4 BRA `(.L_x_240) ;  /* 0x00000000000c4947 */ /* 0x000fea0003800000 */
[----:B------:R-:W5:Y:S02]  /*5cc0*/  LDG.E.U8 R156, desc[UR36][R4.64+0x49] ;  /* 0x00004924049c7981 */ /* 0x000f64000c1e1100 */
[----:B-----5:R-:W-:-:S05]  /*5cd0*/  PRMT R12, R156, 0x8880, RZ ;  /* 0x000088809c0c7816 */ /* 0x020fca00000000ff */
[----:B------:R-:W-:-:S07]  /*5ce0*/  IMAD R167, R12, R155, RZ ;  /* 0x0000009b0ca77224 */ /* 0x000fce00078e02ff */
.L_x_240:
[----:B------:R-:W-:Y:S05]  /*5cf0*/  BSYNC B1 ;  /* 0x0000000000017941 */ /* 0x000fea0003800000 */
.L_x_239:
        /* <DEDUP_REMOVED lines=10> */
.L_x_242:
[----:B------:R-:W-:Y:S05]  /*5da0*/  BSYNC B1 ;  /* 0x0000000000017941 */ /* 0x000fea0003800000 */
.L_x_241:
[----:B-1----:R-:W-:Y:S01]  /*5db0*/  @!P1 IMAD R3, R62, R154, R167 ;  /* 0x0000009a3e039224 */ /* 0x002fe200078e02a7 */
[----:B------:R-:W-:Y:S04]  /*5dc0*/  BSSY B1, `(.L_x_243) ;  /* 0x0000006000017945 */ /* 0x000fe80003800000 */
[----:B------:R1:W-:Y:S01]  /*5dd0*/  @!P1 STG.E.U8 desc[UR36][R8.64+0x48], R3 ;  /* 0x0000480308009986 */ /* 0x0003e2000c101124 */
[----:B------:R-:W-:Y:S05]  /*5de0*/  @P3 BRA `(.L_x_244) ;  /* 0x00000000000c3947 */ /* 0x000fea0003800000 */
[----:B------:R-:W5:Y:S02]  /*5df0*/  LDG.E.U8 R156, desc[UR36][R10.64+0x49] ;  /* 0x000049240a9c7981 */ /* 0x000f64000c1e1100 */
[----:B-----5:R-:W-:-:S05]  /*5e00*/  PRMT R12, R156, 0x8880, RZ ;  /* 0x000088809c0c7816 */ /* 0x020fca00000000ff */
[----:B------:R-:W-:-:S07]  /*5e10*/  IMAD R167, R12, R155, RZ ;  /* 0x0000009b0ca77224 */ /* 0x000fce00078e02ff */
.L_x_244:
[----:B------:R-:W-:Y:S05]  /*5e20*/  BSYNC B1 ;  /* 0x0000000000017941 */ /* 0x000fea0003800000 */
.L_x_243:
[----:B------:R-:W-:Y:S01]  /*5e30*/  @!P3 IMAD R63, R63, R154, R167 ;  /* 0x0000009a3f3fb224 */ /* 0x000fe200078e02a7 */
[----:B------:R-:W-:Y:S04]  /*5e40*/  BSSY B1, `(.L_x_245) ;  /* 0x0000006000017945 */ /* 0x000fe80003800000 */
[----:B------:R0:W-:Y:S01]  /*5e50*/  @!P3 STG.E.U8 desc[UR36][R8.64+0x49], R63 ;  /* 0x0000493f0800b986 */ /* 0x0001e2000c101124 */
[----:B------:R-:W-:Y:S05]  /*5e60*/  @P4 BRA `(.L_x_246) ;  /* 0x00000000000c4947 */ /* 0x000fea0003800000 */
[----:B------:R-:W5:Y:S02]  /*5e70*/  LDG.E.U8 R156, desc[UR36][R4.64+0x50] ;  /* 0x00005024049c7981 */ /* 0x000f64000c1e1100 */
[----:B-----5:R-:W-:-:S05]  /*5e80*/  PRMT R12, R156, 0x8880, RZ ;  /* 0x000088809c0c7816 */ /* 0x020fca00000000ff */
[----:B------:R-:W-:-:S07]  /*5e90*/  IMAD R167, R12, R155, RZ ;  /* 0x0000009b0ca77224 */ /* 0x000fce00078e02ff */
.L_x_246:
[----:B------:R-:W-:Y:S05]  /*5ea0*/  BSYNC B1 ;  /* 0x0000000000017941 */ /* 0x000fea0003800000 */
.L_x_245:
        /* <DEDUP_REMOVED lines=10> */
.L_x_248:
[----:B------:R-:W-:Y:S05]  /*5f50*/  BSYNC B1 ;  /* 0x0000000000017941 */ /* 0x000fea0003800000 */
.L_x_247:
[----:B------:R-:W-:Y:S01]  /*5f60*/  @!P1 IMAD R65, R65, R154, R167 ;  /* 0x0000009a41419224 */ /* 0x000fe200078e02a7 */
[----:B------:R-:W-:Y:S04]  /*5f70*/  BSSY B1, `(.L_x_249) ;  /* 0x0000006000017945 */ /* 0x000fe80003800000 */
[----:B------:R0:W-:Y:S01]  /*5f80*/  @!P1 STG.E.U8 desc[UR36][R6.64+0x51], R65 ;  /* 0x0000514106009986 */ /* 0x0001e2000c101124 */
[----:B------:R-:W-:Y:S05]  /*5f90*/  @P3 BRA `(.L_x_250) ;  /* 0x00000000000c3947 */ /* 0x000fea0003800000 */
[----:B------:R-:W5:Y:S02]  /*5fa0*/  LDG.E.U8 R156, desc[UR36][R10.64+0x50] ;  /* 0x000050240a9c7981 */ /* 0x000f64000c1e1100 */
[----:B-----5:R-:W-:-:S05]  /*5fb0*/  PRMT R12, R156, 0x8880, RZ ;  /* 0x000088809c0c7816 */ /* 0x020fca00000000ff */
[----:B------:R-:W-:-:S07]  /*5fc0*/  IMAD R167, R12, R155, RZ ;  /* 0x0000009b0ca77224 */ /* 0x000fce00078e02ff */
.L_x_250:
[----:B------:R-:W-:Y:S05]  /*5fd0*/  BSYNC B1 ;  /* 0x0000000000017941 */ /* 0x000fea0003800000 */
.L_x_249:
[----:B-1----:R-:W-:Y:S01]  /*5fe0*/  @!P3 IMAD R3, R66, R154, R167 ;  /* 0x0000009a4203b224 */ /* 0x002fe200078e02a7 */
[----:B------:R-:W-:Y:S04]  /*5ff0*/  BSSY B1, `(.L_x_251) ;  /* 0x0000006000017945 */ /* 0x000fe80003800000 */
[----:B------:R1:W-:Y:S01]  /*6000*/  @!P3 STG.E.U8 desc[UR36][R8.64+0x50], R3 ;  /* 0x000050030800b986 */ /* 0x0003e2000c101124 */
[----:B------:R-:W-:Y:S05]  /*6010*/  @P4 BRA `(.L_x_252) ;  /* 0x00000000000c4947 */ /* 0x000fea0003800000 */
[----:B------:R-:W5:Y:S02]  /*6020*/  LDG.E.U8 R156, desc[UR36][R10.64+0x51] ;  /* 0x000051240a9c7981 */ /* 0x000f64000c1e1100 */
[----:B-----5:R-:W-:-:S05]  /*6030*/  PRMT R12, R156, 0x8880, RZ ;  /* 0x000088809c0c7816 */ /* 0x020fca00000000ff */
[----:B------:R-:W-:-:S07]  /*6040*/  IMAD R167, R12, R155, RZ ;  /* 0x0000009b0ca77224 */ /* 0x000fce00078e02ff */
.L_x_252:
[----:B------:R-:W-:Y:S05]  /*6050*/  BSYNC B1 ;  /* 0x0000000000017941 */ /* 0x000fea0003800000 */
.L_x_251:
        /* <DEDUP_REMOVED lines=10> */
.L_x_254:
[----:B------:R-:W-:Y:S05]  /*6100*/  BSYNC B1 ;  /* 0x0000000000017941 */ /* 0x000fea0003800000 */
.L_x_253:
[----:B-1----:R-:W-:Y:S01]  /*6110*/  @!P1 IMAD R3, R68, R154, R167 ;  /* 0x0000009a44039224 */ /* 0x002fe200078e02a7 */
[----:B------:R-:W-:Y:S04]  /*6120*/  BSSY B1, `(.L_x_255) ;  /* 0x0000006000017945 */ /* 0x000fe80003800000 */
[----:B------:R1:W-:Y:S01]  /*6130*/  @!P1 STG.E.U8 desc[UR36][R6.64+0x58], R3 ;  /* 0x0000580306009986 */ /* 0x0003e2000c101124 */
[----:B------:R-:W-:Y:S05]  /*6140*/  @P3 BRA `(.L_x_256) ;  /* 0x00000000000c3947 */ /* 0x000fea0003800000 */
[----:B------:R-:W5:Y:S02]  /*6150*/  LDG.E.U8 R156, desc[UR36][R4.64+0x59] ;  /* 0x00005924049c7981 */ /* 0x000f64000c1e1100 */
[----:B-----5:R-:W-:-:S05]  /*6160*/  PRMT R12, R156, 0x8880, RZ ;  /* 0x000088809c0c7816 */ /* 0x020fca00000000ff */
[----:B------:R-:W-:-:S07]  /*6170*/  IMAD R167, R12, R155, RZ ;  /* 0x0000009b0ca77224 */ /* 0x000fce00078e02ff */
.L_x_256:
[----:B------:R-:W-:Y:S05]  /*6180*/  BSYNC B1 ;  /* 0x0000000000017941 */ /* 0x000fea0003800000 */
.L_x_255:
[----:B------:R-:W-:Y:S01]  /*6190*/  @!P3 IMAD R69, R69, R154, R167 ;  /* 0x0000009a4545b224 */ /* 0x000fe200078e02a7 */
[----:B------:R-:W-:Y:S04]  /*61a0*/  BSSY B1, `(.L_x_257) ;  /* 0x0000006000017945 */ /* 0x000fe80003800000 */
[----:B------:R0:W-:Y:S01]  /*61b0*/  @!P3 STG.E.U8 desc[UR36][R6.64+0x59], R69 ;  /* 0x000059450600b986 */ /* 0x0001e2000c101124 */
[----:B------:R-:W-:Y:S05]  /*61c0*/  @P4 BRA `(.L_x_258) ;  /* 0x00000000000c4947 */ /* 0x000fea0003800000 */
[----:B------:R-:W5:Y:S02]  /*61d0*/  LDG.E.U8 R156, desc[UR36][R10.64+0x58] ;  /* 0x000058240a9c7981 */ /* 0x000f64000c1e1100 */
[----:B-----5:R-:W-:-:S05]  /*61e0*/  PRMT R12, R156, 0x8880, RZ ;  /* 0x000088809c0c7816 */ /* 0x020fca00000000ff */
[----:B------:R-:W-:-:S07]  /*61f0*/  IMAD R167, R12, R155, RZ ;  /* 0x0000009b0ca77224 */ /* 0x000fce00078e02ff */
.L_x_258:
[----:B------:R-:W-:Y:S05]  /*6200*/  BSYNC B1 ;  /* 0x0000000000017941 */ /* 0x000fea0003800000 */
.L_x_257:
        /* <DEDUP_REMOVED lines=10> */
.L_x_260:
[----:B------:R-:W-:Y:S05]  /*62b0*/  BSYNC B1 ;  /* 0x0000000000017941 */ /* 0x000fea0003800000 */
.L_x_259:
[----:B------:R-:W-:Y:S01]  /*62c0*/  @!P1 IMAD R71, R71, R154, R167 ;  /* 0x0000009a47479224 */ /* 0x000fe200078e02a7 */
[----:B------:R-:W-:Y:S04]  /*62d0*/  BSSY B1, `(.L_x_261) ;  /* 0x0000006000017945 */ /* 0x000fe80003800000 */
[----:B------:R0:W-:Y:S01]  /*62e0*/  @!P1 STG.E.U8 desc[UR36][R8.64+0x59], R71 ;  /* 0x0000594708009986 */ /* 0x0001e2000c101124 */
[----:B------:R-:W-:Y:S05]  /*62f0*/  @P3 BRA `(.L_x_262) ;  /* 0x00000000000c3947 */ /* 0x000fea0003800000 */
[----:B------:R-:W5:Y:S02]  /*6300*/  LDG.E.U8 R156, desc[UR36][R4.64+0x60] ;  /* 0x00006024049c7981 */ /* 0x000f64000c1e1100 */
[----:B-----5:R-:W-:-:S05]  /*6310*/  PRMT R12, R156, 0x8880, RZ ;  /* 0x000088809c0c7816 */ /* 0x020fca00000000ff */
[----:B------:R-:W-:-:S07]  /*6320*/  IMAD R167, R12, R155, RZ ;  /* 0x0000009b0ca77224 */ /* 0x000fce00078e02ff */
.L_x_262:
[----:B------:R-:W-:Y:S05]  /*6330*/  BSYNC B1 ;  /* 0x0000000000017941 */ /* 0x000fea0003800000 */
.L_x_261:
[----:B-1----:R-:W-:Y:S01]  /*6340*/  @!P3 IMAD R3, R72, R154, R167 ;  /* 0x0000009a4803b224 */ /* 0x002fe200078e02a7 */
[----:B------:R-:W-:Y:S04]  /*6350*/  BSSY B1, `(.L_x_263) ;  /* 0x0000006000017945 */ /* 0x000fe80003800000 */
[----:B------:R1:W-:Y:S01]  /*6360*/  @!P3 STG.E.U8 desc[UR36][R6.64+0x60], R3 ;  /* 0x000060030600b986 */ /* 0x0003e2000c101124 */
[----:B------:R-:W-:Y:S05]  /*6370*/  @P4 BRA `(.L_x_264) ;  /* 0x00000000000c4947 */ /* 0x000fea0003800000 */
[----:B------:R-:W5:Y:S02]  /*6380*/  LDG.E.U8 R156, desc[UR36][R4.64+0x61] ;  /* 0x00006124049c7981 */ /* 0x000f64000c1e1100 */
[----:B-----5:R-:W-:-:S05]  /*6390*/  PRMT R12, R156, 0x8880, RZ ;  /* 0x000088809c0c7816 */ /* 0x020fca00000000ff */
[----:B------:R-:W-:-:S07]  /*63a0*/  IMAD R167, R12, R155, RZ ;  /* 0x0000009b0ca77224 */ /* 0x000fce00078e02ff */
.L_x_264:
[----:B------:R-:W-:Y:S05]  /*63b0*/  BSYNC B1 ;  /* 0x0000000000017941 */ /* 0x000fea0003800000 */
.L_x_263:
        /* <DEDUP_REMOVED lines=10> */
.L_x_266:
[----:B------:R-:W-:Y:S05]  /*6460*/  BSYNC B1 ;  /* 0x0000000000017941 */ /* 0x000fea0003800000 */
.L_x_265:
[----:B-1----:R-:W-:Y:S01]  /*6470*/  @!P1 IMAD R3, R74, R154, R167 ;  /* 0x0000009a4a039224 */ /* 0x002fe200078e02a7 */
[----:B------:R-:W-:Y:S04]  /*6480*/  BSSY B1, `(.L_x_267) ;  /* 0x0000006000017945 */ /* 0x000fe80003800000 */
[----:B------:R1:W-:Y:S01]  /*6490*/  @!P1 STG.E.U8 desc[UR36][R8.64+0x60], R3 ;  /* 0x0000600308009986 */ /* 0x0003e2000c101124 */
[----:B------:R-:W-:Y:S05]  /*64a0*/  @P3 BRA `(.L_x_268) ;  /* 0x00000000000c3947 */ /* 0x000fea0003800000 */
[----:B------:R-:W5:Y:S02]  /*64b0*/  LDG.E.U8 R156, desc[UR36][R10.64+0x61] ;  /* 0x000061240a9c7981 */ /* 0x000f64000c1e1100 */
[----:B-----5:R-:W-:-:S05]  /*64c0*/  PRMT R12, R156, 0x8880, RZ ;  /* 0x000088809c0c7816 */ /* 0x020fca00000000ff */
[----:B------:R-:W-:-:S07]  /*64d0*/  IMAD R167, R12, R155, RZ ;  /* 0x0000009b0ca77224 */ /* 0x000fce00078e02ff */
.L_x_268:
[----:B------:R-:W-:Y:S05]  /*64e0*/  BSYNC B1 ;  /* 0x0000000000017941 */ /* 0x000fea0003800000 */
.L_x_267:
[----:B------:R-:W-:Y:S01]  /*64f0*/  @!P3 IMAD R75, R75, R154, R167 ;  /* 0x0000009a4b4bb224 */ /* 0x000fe200078e02a7 */
[----:B------:R-:W-:Y:S04]  /*6500*/  BSSY B1, `(.L_x_269) ;  /* 0x0000006000017945 */ /* 0x000fe80003800000 */
[----:B------:R0:W-:Y:S01]  /*6510*/  @!P3 STG.E.U8 desc[UR36][R8.64+0x61], R75 ;  /* 0x0000614b0800b986 */ /* 0x0001e2000c101124 */
[----:B------:R-:W-:Y:S05]  /*6520*/  @P4 BRA `(.L_x_270) ;  /* 0x00000000000c4947 */ /* 0x000fea0003800000 */
[----:B------:R-:W5:Y:S02]  /*6530*/  LDG.E.U8 R156, desc[UR36][R4.64+0x68] ;  /* 0x00006824049c7981 */ /* 0x000f64000c1e1100 */
[----:B-----5:R-:W-:-:S05]  /*6540*/  PRMT R12, R156, 0x8880, RZ ;  /* 0x000088809c0c7816 */ /* 0x020fca00000000ff */
[----:B------:R-:W-:-:S07]  /*6550*/  IMAD R167, R12, R155, RZ ;  /* 0x0000009b0ca77224 */ /* 0x000fce00078e02ff */
.L_x_270:
[----:B------:R-:W-:Y:S05]  /*6560*/  BSYNC B1 ;  /* 0x0000000000017941 */ /* 0x000fea0003800000 */
.L_x_269:
        /* <DEDUP_REMOVED lines=10> */
.L_x_272:
[----:B------:R-:W-:Y:S05]  /*6610*/  BSYNC B1 ;  /* 0x0000000000017941 */ /* 0x000fea0003800000 */
.L_x_271:
[----:B------:R-:W-:Y:S01]  /*6620*/  @!P1 IMAD R77, R77, R154, R167 ;  /* 0x0000009a4d4d9224 */ /* 0x000fe200078e02a7 */
[----:B------:R-:W-:Y:S04]  /*6630*/  BSSY B1, `(.L_x_273) ;  /* 0x0000006000017945 */ /* 0x000fe80003800000 */
[----:B------:R0:W-:Y:S01]  /*6640*/  @!P1 STG.E.U8 desc[UR36][R6.64+0x69], R77 ;  /* 0x0000694d06009986 */ /* 0x0001e2000c101124 */
[----:B------:R-:W-:Y:S05]  /*6650*/  @P3 BRA `(.L_x_274) ;  /* 0x00000000000c3947 */ /* 0x000fea0003800000 */
[----:B------:R-:W5:Y:S02]  /*6660*/  LDG.E.U8 R156, desc[UR36][R10.64+0x68] ;  /* 0x000068240a9c7981 */ /* 0x000f64000c1e1100 */
[----:B-----5:R-:W-:-:S05]  /*6670*/  PRMT R12, R156, 0x8880, RZ ;  /* 0x000088809c0c7816 */ /* 0x020fca00000000ff */
[----:B------:R-:W-:-:S07]  /*6680*/  IMAD R167, R12, R155, RZ ;  /* 0x0000009b0ca77224 */ /* 0x000fce00078e02ff */
.L_x_274:
[----:B------:R-:W-:Y:S05]  /*6690*/  BSYNC B1 ;  /* 0x0000000000017941 */ /* 0x000fea0003800000 */
.L_x_273:
[----:B-1----:R-:W-:Y:S01]  /*66a0*/  @!P3 IMAD R3, R78, R154, R167 ;  /* 0x0000009a4e03b224 */ /* 0x002fe200078e02a7 */
[----:B------:R-:W-:Y:S04]  /*66b0*/  BSSY B1, `(.L_x_275) ;  /* 0x0000006000017945 */ /* 0x000fe80003800000 */
[----:B------:R1:W-:Y:S01]  /*66c0*/  @!P3 STG.E.U8 desc[UR36][R8.64+0x68], R3 ;  /* 0x000068030800b986 */ /* 0x0003e2000c101124 */
[----:B------:R-:W-:Y:S05]  /*66d0*/  @P4 BRA `(.L_x_276) ;  /* 0x00000000000c4947 */ /* 0x000fea0003800000 */
[----:B------:R-:W5:Y:S02]  /*66e0*/  LDG.E.U8 R156, desc[UR36][R10.64+0x69] ;  /* 0x000069240a9c7981 */ /* 0x000f64000c1e1100 */
[----:B-----5:R-:W-:-:S05]  /*66f0*/  PRMT R12, R156, 0x8880, RZ ;  /* 0x000088809c0c7816 */ /* 0x020fca00000000ff */
[----:B------:R-:W-:-:S07]  /*6700*/  IMAD R167, R12, R155, RZ ;  /* 0x0000009b0ca77224 */ /* 0x000fce00078e02ff */
.L_x_276:
[----:B------:R-:W-:Y:S05]  /*6710*/  BSYNC B1 ;  /* 0x0000000000017941 */ /* 0x000fea0003800000 */
.L_x_275:
        /* <DEDUP_REMOVED lines=10> */
.L_x_278:
[----:B------:R-:W-:Y:S05]  /*67c0*/  BSYNC B1 ;  /* 0x0000000000017941 */ /* 0x000fea0003800000 */
.L_x_277:
[----:B-1----:R-:W-:Y:S01]  /*67d0*/  @!P1 IMAD R3, R80, R154, R167 ;  /* 0x0000009a50039224 */ /* 0x002fe200078e02a7 */
[----:B------:R-:W-:Y:S04]  /*67e0*/  BSSY B1, `(.L_x_279) ;  /* 0x0000006000017945 */ /* 0x000fe80003800000 */
[----:B------:R1:W-:Y:S01]  /*67f0*/  @!P1 STG.E.U8 desc[UR36][R6.64+0x70], R3 ;  /* 0x0000700306009986 */ /* 0x0003e2000c101124 */
[----:B------:R-:W-:Y:S05]  /*6800*/  @P3 BRA `(.L_x_280) ;  /* 0x00000000000c3947 */ /* 0x000fea0003800000 */
[----:B------:R-:W5:Y:S02]  /*6810*/  LDG.E.U8 R156, desc[UR36][R4.64+0x71] ;  /* 0x00007124049c7981 */ /* 0x000f64000c1e1100 */
[----:B-----5:R-:W-:-:S05]  /*6820*/  PRMT R12, R156, 0x8880, RZ ;  /* 0x000088809c0c7816 */ /* 0x020fca00000000ff */
[----:B------:R-:W-:-:S07]  /*6830*/  IMAD R167, R12, R155, RZ ;  /* 0x0000009b0ca77224 */ /* 0x000fce00078e02ff */
.L_x_280:
[----:B------:R-:W-:Y:S05]  /*6840*/  BSYNC B1 ;  /* 0x0000000000017941 */ /* 0x000fea0003800000 */
.L_x_279:
[----:B------:R-:W-:Y:S01]  /*6850*/  @!P3 IMAD R81, R81, R154, R167 ;  /* 0x0000009a5151b224 */ /* 0x000fe200078e02a7 */
[----:B------:R-:W-:Y:S04]  /*6860*/  BSSY B1, `(.L_x_281) ;  /* 0x0000006000017945 */ /* 0x000fe80003800000 */
[----:B------:R0:W-:Y:S01]  /*6870*/  @!P3 STG.E.U8 desc[UR36][R6.64+0x71], R81 ;  /* 0x000071510600b986 */ /* 0x0001e2000c101124 */
[----:B------:R-:W-:Y:S05]  /*6880*/  @P4 BRA `(.L_x_282) ;  /* 0x00000000000c4947 */ /* 0x000fea0003800000 */
[----:B------:R-:W5:Y:S02]  /*6890*/  LDG.E.U8 R156, desc[UR36][R10.64+0x70] ;  /* 0x000070240a9c7981 */ /* 0x000f64000c1e1100 */
[----:B-----5:R-:W-:-:S05]  /*68a0*/  PRMT R12, R156, 0x8880, RZ ;  /* 0x000088809c0c7816 */ /* 0x020fca00000000ff */
[----:B------:R-:W-:-:S07]  /*68b0*/  IMAD R167, R12, R155, RZ ;  /* 0x0000009b0ca77224 */ /* 0x000fce00078e02ff */
.L_x_282:
[----:B------:R-:W-:Y:S05]  /*68c0*/  BSYNC B1 ;  /* 0x0000000000017941 */ /* 0x000fea0003800000 */
.L_x_281:
[----:B------:R-:W-:Y:S01]  /*68d0*/  ISETP.LT.OR P1, PT, R164, 0x72, !P0 ;  /* 0x00000072a400780c */ /* 0x000fe20004721670 */
[----:B-1----:R-:W-:Y:S01]  /*68e0*/  @!P4 IMAD R3, R82, R154, R167 ;  /* 0x0000009a5203c224 */ /* 0x002fe200078e02a7 */
[----:B------:R-:W-:Y:S01]  /*68f0*/  BSSY B1, `(.L_x_283) ;  /* 0x0000009000017945 */ /* 0x000fe20003800000 */
[C---:B------:R-:W-:Y:S02]  /*6900*/  ISETP.LT.OR P3, PT, R164.reuse, 0x79, !P2 ;  /* 0x00000079a400780c */ /* 0x040fe40005761670 */
[C---:B------:R-:W-:Y:S01]  /*6910*/  ISETP.LT.OR P2, PT, R164.reuse, 0x7a, !P2 ;  /* 0x0000007aa400780c */ /* 0x040fe20005741670 */
[----:B------:R1:W-:Y:S01]  /*6920*/  @!P4 STG.E.U8 desc[UR36][R8.64+0x70], R3 ;  /* 0x000070030800c986 */ /* 0x0003e2000c101124 */
[----:B------:R-:W-:-:S06]  /*6930*/  ISETP.LT.OR P4, PT, R164, 0x79, !P0 ;  /* 0x00000079a400780c */ /* 0x000fcc0004781670 */
[----:B------:R-:W-:Y:S07]  /*6940*/  @P1 BRA `(.L_x_284) ;  /* 0x00000000000c1947 */ /* 0x000fee0003800000 */
[----:B------:R-:W5:Y:S02]  /*6950*/  LDG.E.U8 R156, desc[UR36][R10.64+0x71] ;  /* 0x000071240a9c7981 */ /* 0x000f64000c1e1100 */
[----:B-----5:R-:W-:-:S05]  /*6960*/  PRMT R12, R156, 0x8880, RZ ;  /* 0x000088809c0c7816 */ /* 0x020fca00000000ff */
[----:B------:R-:W-:-:S07]  /*6970*/  IMAD R167, R12, R155, RZ ;  /* 0x0000009b0ca77224 */ /* 0x000fce00078e02ff */
.L_x_284:
[----:B------:R-:W-:Y:S05]  /*6980*/  BSYNC B1 ;  /* 0x0000000000017941 */ /* 0x000fea0003800000 */
.L_x_283:
[----:B------:R-:W-:Y:S01]  /*6990*/  @!P1 IMAD R83, R83, R154, R167 ;  /* 0x0000009a53539224 */ /* 0x000fe200078e02a7 */
[----:B------:R-:W-:Y:S04]  /*69a0*/  BSSY B1, `(.L_x_285) ;  /* 0x0000006000017945 */ /* 0x000fe80003800000 */
[----:B------:R0:W-:Y:S01]  /*69b0*/  @!P1 STG.E.U8 desc[UR36][R8.64+0x71], R83 ;  /* 0x0000715308009986 */ /* 0x0001e2000c101124 */
[----:B------:R-:W-:Y:S05]  /*69c0*/  @P3 BRA `(.L_x_286) ;  /* 0x00000000000c3947 */ /* 0x000fea0003800000 */
[----:B------:R-:W5:Y:S02]  /*69d0*/  LDG.E.U8 R156, desc[UR36][R4.64+0x78] ;  /* 0x00007824049c7981 */ /* 0x000f64000c1e1100 */
[----:B-----5:R-:W-:-:S05]  /*69e0*/  PRMT R12, R156, 0x8880, RZ ;  /* 0x000088809c0c7816 */ /* 0x020fca00000000ff */
[----:B------:R-:W-:-:S07]  /*69f0*/  IMAD R167, R12, R155, RZ ;  /* 0x0000009b0ca77224 */ /* 0x000fce00078e02ff */
.L_x_286:
[----:B------:R-:W-:Y:S05]  /*6a00*/  BSYNC B1 ;  /* 0x0000000000017941 */ /* 0x000fea0003800000 */
.L_x_285:
[----:B-1----:R-:W-:Y:S01]  /*6a10*/  @!P3 IMAD R3, R84, R154, R167 ;  /* 0x0000009a5403b224 */ /* 0x002fe200078e02a7 */
[----:B------:R-:W-:Y:S04]  /*6a20*/  BSSY B1, `(.L_x_287) ;  /* 0x0000006000017945 */ /* 0x000fe80003800000 */
[----:B------:R1:W-:Y:S01]  /*6a30*/  @!P3 STG.E.U8 desc[UR36][R6.64+0x78], R3 ;  /* 0x000078030600b986 */ /* 0x0003e2000c101124 */
[----:B------:R-:W-:Y:S05]  /*6a40*/  @P2 BRA `(.L_x_288) ;  /* 0x00000000000c2947 */ /* 0x000fea0003800000 */
[----:B------:R-:W5:Y:S02]  /*6a50*/  LDG.E.U8 R156, desc[UR36][R4.64+0x79] ;  /* 0x00007924049c7981 */ /* 0x000f64000c1e1100 */
[----:B-----5:R-:W-:-:S05]  /*6a60*/  PRMT R12, R156, 0x8880, RZ ;  /* 0x000088809c0c7816 */ /* 0x020fca00000000ff */
[----:B------:R-:W-:-:S07]  /*6a70*/  IMAD R167, R12, R155, RZ ;  /* 0x0000009b0ca77224 */ /* 0x000fce00078e02ff */
.L_x_288:
[----:B------:R-:W-:Y:S05]  /*6a80*/  BSYNC B1 ;  /* 0x0000000000017941 */ /* 0x000fea0003800000 */
.L_x_287:
[----:B------:R-:W-:Y:S01]  /*6a90*/  @!P2 IMAD R85, R85, R154, R167 ;  /* 0x0000009a5555a224 */ /* 0x000fe200078e02a7 */
[----:B------:R-:W-:Y:S04]  /*6aa0*/  BSSY B1, `(.L_x_289) ;  /* 0x0000006000017945 */ /* 0x000fe80003800000 */
[----:B------:R0:W-:Y:S01]  /*6ab0*/  @!P2 STG.E.U8 desc[UR36][R6.64+0x79], R85 ;  /* 0x000079550600a986 */ /* 0x0001e2000c101124 */
[----:B------:R-:W-:Y:S05]  /*6ac0*/  @P4 BRA `(.L_x_290) ;  /* 0x00000000000c4947 */ /* 0x000fea0003800000 */
[----:B------:R-:W5:Y:S02]  /*6ad0*/  LDG.E.U8 R156, desc[UR36][R10.64+0x78] ;  /* 0x000078240a9c7981 */ /* 0x000f64000c1e1100 */
[----:B-----5:R-:W-:-:S05]  /*6ae0*/  PRMT R4, R156, 0x8880, RZ ;  /* 0x000088809c047816 */ /* 0x020fca00000000ff */
[----:B------:R-:W-:-:S07]  /*6af0*/  IMAD R167, R4, R155, RZ ;  /* 0x0000009b04a77224 */ /* 0x000fce00078e02ff */
.L_x_290:
[----:B------:R-:W-:Y:S05]  /*6b00*/  BSYNC B1 ;  /* 0x0000000000017941 */ /* 0x000fea0003800000 */
.L_x_289:
[----:B-1----:R-:W-:Y:S01]  /*6b10*/  @!P4 IMAD R3, R86, R154, R167 ;  /* 0x0000009a5603c224 */ /* 0x002fe200078e02a7 */
[----:B------:R-:W-:Y:S01]  /*6b20*/  ISETP.LT.OR P0, PT, R164, 0x7a, !P0 ;  /* 0x0000007aa400780c */ /* 0x000fe20004701670 */
[----:B------:R-:W-:Y:S03]  /*6b30*/  BSSY B1, `(.L_x_291) ;  /* 0x0000006000017945 */ /* 0x000fe60003800000 */
[----:B------:R1:W-:Y:S09]  /*6b40*/  @!P4 STG.E.U8 desc[UR36][R8.64+0x78], R3 ;  /* 0x000078030800c986 */ /* 0x0003f2000c101124 */
[----:B------:R-:W-:Y:S05]  /*6b50*/  @P0 BRA `(.L_x_292) ;  /* 0x00000000000c0947 */ /* 0x000fea0003800000 */
[----:B------:R-:W5:Y:S02]  /*6b60*/  LDG.E.U8 R156, desc[UR36][R10.64+0x79] ;  /* 0x000079240a9c7981 */ /* 0x000f64000c1e1100 */
[----:B-----5:R-:W-:-:S05]  /*6b70*/  PRMT R4, R156, 0x8880, RZ ;  /* 0x000088809c047816 */ /* 0x020fca00000000ff */
[----:B------:R-:W-:-:S07]  /*6b80*/  IMAD R167, R4, R155, RZ ;  /* 0x0000009b04a77224 */ /* 0x000fce00078e02ff */
.L_x_292:
[----:B------:R-:W-:Y:S05]  /*6b90*/  BSYNC B1 ;  /* 0x0000000000017941 */ /* 0x000fea0003800000 */
.L_x_291:
[----:B------:R-:W-:Y:S01]  /*6ba0*/  IMAD R87, R87, R154, R167 ;  /* 0x0000009a57577224 */ /* 0x000fe200078e02a7 */
[----:B------:R-:W-:Y:S06]  /*6bb0*/  @P0 BRA `(.L_x_293) ;  /* 0x0000001800180947 */ /* 0x000fec0003800000 */
[----:B------:R0:W-:Y:S01]  /*6bc0*/  STG.E.U8 desc[UR36][R8.64+0x79], R87 ;  /* 0x0000795708007986 */ /* 0x0001e2000c101124 */
[----:B------:R-:W-:Y:S05]  /*6bd0*/  BRA `(.L_x_293) ;  /* 0x0000001800107947 */ /* 0x000fea0003800000 */
.L_x_36:
[C---:B------:R-:W-:Y:S02]  /*6be0*/  ISETP.GE.AND P2, PT, R3.reuse, 0x1, PT ;  /* 0x000000010300780c */ /* 0x040fe40003f46270 */
[----:B------:R-:W-:Y:S02]  /*6bf0*/  ISETP.GE.AND P0, PT, R3, 0x9, PT ;  /* 0x000000090300780c */ /* 0x000fe40003f06270 */
[C---:B------:R-:W-:Y:S02]  /*6c00*/  ISETP.LT.OR P3, PT, R164.reuse, 0x1, !P2 ;  /* 0x00000001a400780c */ /* 0x040fe40005761670 */
[C---:B------:R-:W-:Y:S02]  /*6c10*/  ISETP.LT.OR P4, PT, R164.reuse, 0x2, !P2 ;  /* 0x00000002a400780c */ /* 0x040fe40005781670 */
[----:B------:R-:W-:-:S09]  /*6c20*/  ISETP.LT.OR P1, PT, R164, 0x1, !P0 ;  /* 0x00000001a400780c */ /* 0x000fd20004721670 */
[-C--:B------:R-:W-:Y:S02]  /*6c30*/  @!P3 IMAD R5, R88, R154.reuse, RZ ;  /* 0x0000009a5805b224 */ /* 0x080fe400078e02ff */
[-C--:B------:R-:W-:Y:S02]  /*6c40*/  @!P4 IMAD R89, R89, R154.reuse, RZ ;  /* 0x0000009a5959c224 */ /* 0x080fe400078e02ff */
[----:B------:R-:W-:Y:S01]  /*6c50*/  @!P1 IMAD R11, R90, R154, RZ ;  /* 0x0000009a5a0b9224 */ /* 0x000fe200078e02ff */
[----:B------:R0:W-:Y:S01]  /*6c60*/  @!P3 STG.E.U8 desc[UR36][R158.64], R5 ;  /* 0x000000059e00b986 */ /* 0x0001e2000c101124 */
[----:B------:R-:W-:-:S03]  /*6c70*/  ISETP.LT.OR P3, PT, R164, 0x2, !P0 ;  /* 0x00000002a400780c */ /* 0x000fc60004761670 */
[----:B------:R-:W-:Y:S01]  /*6c80*/  @!P4 STG.E.U8 desc[UR36][R158.64+0x1], R89 ;  /* 0x000001599e00c986 */ /* 0x000fe2000c101124 */
[----:B------:R-:W-:-:S03]  /*6c90*/  ISETP.LT.OR P4, PT, R164, 0x9, !P2 ;  /* 0x00000009a400780c */ /* 0x000fc60005781670 */
[----:B------:R1:W-:Y:S01]  /*6ca0*/  @!P1 STG.E.U8 desc[UR36][R12.64], R11 ;  /* 0x0000000b0c009986 */ /* 0x0003e2000c101124 */
[----:B------:R-:W-:-:S05]  /*6cb0*/  ISETP.LT.OR P1, PT, R164, 0xa, !P2 ;  /* 0x0000000aa400780c */ /* 0x000fca0005721670 */
[----:B------:R-:W-:-:S04]  /*6cc0*/  @!P3 IMAD R91, R91, R154, RZ ;  /* 0x0000009a5b5bb224 */ /* 0x000fc800078e02ff */
[-C--:B0-----:R-:W-:Y:S01]  /*6cd0*/  @!P4 IMAD R5, R92, R154.reuse, RZ ;  /* 0x0000009a5c05c224 */ /* 0x081fe200078e02ff */
[----:B------:R-:W-:Y:S01]  /*6ce0*/  @!P3 STG.E.U8 desc[UR36][R12.64+0x1], R91 ;  /* 0x0000015b0c00b986 */ /* 0x000fe2000c101124 */
[C---:B------:R-:W-:Y:S02]  /*6cf0*/  ISETP.LT.OR P3, PT, R164.reuse, 0x9, !P0 ;  /* 0x00000009a400780c */ /* 0x040fe40004761670 */
[----:B------:R-:W-:Y:S01]  /*6d00*/  @!P1 IMAD R93, R93, R154, RZ ;  /* 0x0000009a5d5d9224 */ /* 0x000fe200078e02ff */
[----:B------:R0:W-:Y:S01]  /*6d10*/  @!P4 STG.E.U8 desc[UR36][R158.64+0x8], R5 ;  /* 0x000008059e00c986 */ /* 0x0001e2000c101124 */
[----:B------:R-:W-:-:S03]  /*6d20*/  ISETP.LT.OR P4, PT, R164, 0xa, !P0 ;  /* 0x0000000aa400780c */ /* 0x000fc60004781670 */
[----:B------:R-:W-:Y:S01]  /*6d30*/  @!P1 STG.E.U8 desc[UR36][R158.64+0x9], R93 ;  /* 0x0000095d9e009986 */ /* 0x000fe2000c101124 */
[----:B------:R-:W-:-:S05]  /*6d40*/  ISETP.LT.OR P1, PT, R164, 0x11, !P2 ;  /* 0x00000011a400780c */ /* 0x000fca0005721670 */
[----:B-1----:R-:W-:-:S04]  /*6d50*/  @!P3 IMAD R11, R94, R154, RZ ;  /* 0x0000009a5e0bb224 */ /* 0x002fc800078e02ff */
[-C--:B------:R-:W-:Y:S01]  /*6d60*/  @!P4 IMAD R95, R95, R154.reuse, RZ ;  /* 0x0000009a5f5fc224 */ /* 0x080fe200078e02ff */
[----:B------:R1:W-:Y:S01]  /*6d70*/  @!P3 STG.E.U8 desc[UR36][R12.64+0x8], R11 ;  /* 0x0000080b0c00b986 */ /* 0x0003e2000c101124 */
[----:B------:R-:W-:Y:S02]  /*6d80*/  ISETP.LT.OR P3, PT, R164, 0x12, !P2 ;  /* 0x00000012a400780c */ /* 0x000fe40005761670 */
[----:B------:R-:W-:Y:S01]  /*6d90*/  @!P1 IMAD R15, R96, R154, RZ ;  /* 0x0000009a600f9224 */ /* 0x000fe200078e02ff */
        /* <DEDUP_REMOVED lines=17> */
[----:B--2---:R-:W-:Y:S01]  /*6eb0*/  @!P1 IMAD R15, R102, R154, RZ ;  /* 0x0000009a660f9224 */ /* 0x004fe200078e02ff */
        /* <DEDUP_REMOVED lines=128> */
[----:B------:R-:W-:Y:S01]  /*76c0*/  @!P1 STG.E.U8 desc[UR36][R158.64+0x70], R15 ;  /* 0x0000700f9e009986 */ /* 0x000fe2000c101124 */
[----:B------:R-:W-:-:S05]  /*76d0*/  ISETP.LT.OR P1, PT, R164, 0x72, !P0 ;  /* 0x00000072a400780c */ /* 0x000fca0004721670 */
[----:B------:R-:W-:-:S04]  /*76e0*/  @!P3 IMAD R145, R145, R154, RZ ;  /* 0x0000009a9191b224 */ /* 0x000fc800078e02ff */
[-C--:B0-----:R-:W-:Y:S01]  /*76f0*/  @!P4 IMAD R5, R146, R154.reuse, RZ ;  /* 0x0000009a9205c224 */ /* 0x081fe200078e02ff */
[----:B------:R-:W-:Y:S01]  /*7700*/  @!P3 STG.E.U8 desc[UR36][R158.64+0x71], R145 ;  /* 0x000071919e00b986 */ /* 0x000fe2000c101124 */
[C---:B------:R-:W-:Y:S02]  /*7710*/  ISETP.LT.OR P3, PT, R164.reuse, 0x79, !P2 ;  /* 0x00000079a400780c */ /* 0x040fe40005761670 */
[C---:B------:R-:W-:Y:S01]  /*7720*/  ISETP.LT.OR P2, PT, R164.reuse, 0x7a, !P2 ;  /* 0x0000007aa400780c */ /* 0x040fe20005741670 */
[----:B------:R-:W-:Y:S01]  /*7730*/  @!P1 IMAD R147, R147, R154, RZ ;  /* 0x0000009a93939224 */ /* 0x000fe200078e02ff */
[----:B------:R0:W-:Y:S01]  /*7740*/  @!P4 STG.E.U8 desc[UR36][R12.64+0x70], R5 ;  /* 0x000070050c00c986 */ /* 0x0001e2000c101124 */
[C---:B------:R-:W-:Y:S02]  /*7750*/  ISETP.LT.OR P4, PT, R164.reuse, 0x79, !P0 ;  /* 0x00000079a400780c */ /* 0x040fe40004781670 */
[----:B------:R-:W-:Y:S01]  /*7760*/  ISETP.LT.OR P0, PT, R164, 0x7a, !P0 ;  /* 0x0000007aa400780c */ /* 0x000fe20004701670 */
[----:B------:R-:W-:Y:S01]  /*7770*/  @!P1 STG.E.U8 desc[UR36][R12.64+0x71], R147 ;  /* 0x000071930c009986 */ /* 0x000fe2000c101124 */
[----:B------:R-:W-:-:S04]  /*7780*/  ISETP.GE.AND P1, PT, R3, 0x81, PT ;  /* 0x000000810300780c */ /* 0x000fc80003f26270 */
[-C--:B-1----:R-:W-:Y:S02]  /*7790*/  @!P3 IMAD R11, R148, R154.reuse, RZ ;  /* 0x0000009a940bb224 */ /* 0x082fe400078e02ff */
[----:B------:R-:W-:-:S03]  /*77a0*/  @!P2 IMAD R149, R149, R154, RZ ;  /* 0x0000009a9595a224 */ /* 0x000fc600078e02ff */
[----:B------:R1:W-:Y:S01]  /*77b0*/  @!P3 STG.E.U8 desc[UR36][R158.64+0x78], R11 ;  /* 0x0000780b9e00b986 */ /* 0x0003e2000c101124 */
[----:B------:R-:W-:Y:S01]  /*77c0*/  ISETP.LT.OR P3, PT, R164, 0x1, !P1 ;  /* 0x00000001a400780c */ /* 0x000fe20004f61670 */
[-C--:B0-----:R-:W-:Y:S02]  /*77d0*/  @!P4 IMAD R5, R150, R154.reuse, RZ ;  /* 0x0000009a9605c224 */ /* 0x081fe400078e02ff */
[----:B------:R-:W-:Y:S01]  /*77e0*/  @!P2 STG.E.U8 desc[UR36][R158.64+0x79], R149 ;  /* 0x000079959e00a986 */ /* 0x000fe2000c101124 */
[----:B------:R-:W-:Y:S01]  /*77f0*/  ISETP.LT.OR P2, PT, R164, 0x2, !P1 ;  /* 0x00000002a400780c */ /* 0x000fe20004f41670 */
[----:B------:R-:W-:Y:S02]  /*7800*/  @!P0 IMAD R151, R151, R154, RZ ;  /* 0x0000009a97978224 */ /* 0x000fe400078e02ff */
[----:B------:R0:W-:Y:S01]  /*7810*/  @!P4 STG.E.U8 desc[UR36][R12.64+0x78], R5 ;  /* 0x000078050c00c986 */ /* 0x0001e2000c101124 */
[----:B------:R-:W-:-:S03]  /*7820*/  ISETP.GE.AND P4, PT, R3, 0x89, PT ;  /* 0x000000890300780c */ /* 0x000fc60003f86270 */
[----:B------:R-:W-:Y:S01]  /*7830*/  @!P0 STG.E.U8 desc[UR36][R12.64+0x79], R151 ;  /* 0x000079970c008986 */ /* 0x000fe2000c101124 */
[----:B------:R-:W-:Y:S01]  /*7840*/  ISETP.LT.OR P0, PT, R164, 0x1, !P4 ;  /* 0x00000001a400780c */ /* 0x000fe20006701670 */
[----:B------:R-:W-:-:S04]  /*7850*/  @!P3 IMAD R3, R24, R154, RZ ;  /* 0x0000009a1803b224 */ /* 0x000fc800078e02ff */
[----:B------:R-:W-:Y:S01]  /*7860*/  @!P2 IMAD R25, R25, R154, RZ ;  /* 0x0000009a1919a224 */ /* 0x000fe200078e02ff */
[----:B------:R2:W-:Y:S01]  /*7870*/  @!P3 STG.E.U8 desc[UR36][R6.64], R3 ;  /* 0x000000030600b986 */ /* 0x0005e2000c101124 */
[----:B------:R-:W-:-:S03]  /*7880*/  ISETP.LT.OR P3, PT, R164, 0x2, !P4 ;  /* 0x00000002a400780c */ /* 0x000fc60006761670 */
[----:B------:R-:W-:Y:S01]  /*7890*/  @!P2 STG.E.U8 desc[UR36][R6.64+0x1], R25 ;  /* 0x000001190600a986 */ /* 0x000fe2000c101124 */
[----:B------:R-:W-:Y:S02]  /*78a0*/  ISETP.LT.OR P2, PT, R164, 0x9, !P1 ;  /* 0x00000009a400780c */ /* 0x000fe40004f41670 */
[----:B-1----:R-:W-:-:S05]  /*78b0*/  @!P0 IMAD R11, R26, R154, RZ ;  /* 0x0000009a1a0b8224 */ /* 0x002fca00078e02ff */
[----:B------:R-:W-:Y:S01]  /*78c0*/  @!P0 STG.E.U8 desc[UR36][R8.64], R11 ;  /* 0x0000000b08008986 */ /* 0x000fe2000c101124 */
[----:B------:R-:W-:Y:S01]  /*78d0*/  ISETP.LT.OR P0, PT, R164, 0xa, !P1 ;  /* 0x0000000aa400780c */ /* 0x000fe20004f01670 */
[----:B------:R-:W-:-:S04]  /*78e0*/  @!P3 IMAD R27, R27, R154, RZ ;  /* 0x0000009a1b1bb224 */ /* 0x000fc800078e02ff */
[----:B0-----:R-:W-:Y:S01]  /*78f0*/  @!P2 IMAD R5, R28, R154, RZ ;  /* 0x0000009a1c05a224 */ /* 0x001fe200078e02ff */
[----:B------:R-:W-:Y:S01]  /*7900*/  @!P3 STG.E.U8 desc[UR36][R8.64+0x1], R27 ;  /* 0x0000011b0800b986 */ /* 0x000fe2000c101124 */
[----:B------:R-:W-:-:S03]  /*7910*/  ISETP.LT.OR P3, PT, R164, 0x9, !P4 ;  /* 0x00000009a400780c */ /* 0x000fc60006761670 */
[----:B------:R0:W-:Y:S01]  /*7920*/  @!P2 STG.E.U8 desc[UR36][R6.64+0x8], R5 ;  /* 0x000008050600a986 */ /* 0x0001e2000c101124 */
[----:B------:R-:W-:Y:S02]  /*7930*/  ISETP.LT.OR P2, PT, R164, 0xa, !P4 ;  /* 0x0000000aa400780c */ /* 0x000fe40006741670 */
[----:B------:R-:W-:-:S05]  /*7940*/  @!P0 IMAD R29, R29, R154, RZ ;  /* 0x0000009a1d1d8224 */ /* 0x000fca00078e02ff */
[----:B------:R-:W-:Y:S01]  /*7950*/  @!P0 STG.E.U8 desc[UR36][R6.64+0x9], R29 ;  /* 0x0000091d06008986 */ /* 0x000fe2000c101124 */
[----:B------:R-:W-:Y:S01]  /*7960*/  ISETP.LT.OR P0, PT, R164, 0x11, !P1 ;  /* 0x00000011a400780c */ /* 0x000fe20004f01670 */
[----:B--2---:R-:W-:-:S04]  /*7970*/  @!P3 IMAD R3, R30, R154, RZ ;  /* 0x0000009a1e03b224 */ /* 0x004fc800078e02ff */
[----:B------:R-:W-:Y:S01]  /*7980*/  @!P2 IMAD R31, R31, R154, RZ ;  /* 0x0000009a1f1fa224 */ /* 0x000fe200078e02ff */
[----:B------:R1:W-:Y:S01]  /*7990*/  @!P3 STG.E.U8 desc[UR36][R8.64+0x8], R3 ;  /* 0x000008030800b986 */ /* 0x0003e2000c101124 */
[----:B------:R-:W-:-:S03]  /*79a0*/  ISETP.LT.OR P3, PT, R164, 0x12, !P1 ;  /* 0x00000012a400780c */ /* 0x000fc60004f61670 */
[----:B------:R-:W-:Y:S01]  /*79b0*/  @!P2 STG.E.U8 desc[UR36][R8.64+0x9], R31 ;  /* 0x0000091f0800a986 */ /* 0x000fe2000c101124 */
[----:B------:R-:W-:Y:S02]  /*79c0*/  ISETP.LT.OR P2, PT, R164, 0x11, !P4 ;  /* 0x00000011a400780c */ /* 0x000fe40006741670 */
[----:B0-----:R-:W-:-:S05]  /*79d0*/  @!P0 IMAD R5, R32, R154, RZ ;  /* 0x0000009a20058224 */ /* 0x001fca00078e02ff */
[----:B------:R0:W-:Y:S01]  /*79e0*/  @!P0 STG.E.U8 desc[UR36][R6.64+0x10], R5 ;  /* 0x0000100506008986 */ /* 0x0001e2000c101124 */
[----:B------:R-:W-:Y:S01]  /*79f0*/  ISETP.LT.OR P0, PT, R164, 0x12, !P4 ;  /* 0x00000012a400780c */ /* 0x000fe20006701670 */
[----:B------:R-:W-:-:S04]  /*7a00*/  @!P3 IMAD R33, R33, R154, RZ ;  /* 0x0000009a2121b224 */ /* 0x000fc800078e02ff */
[----:B------:R-:W-:Y:S01]  /*7a10*/  @!P2 IMAD R11, R34, R154, RZ ;  /* 0x0000009a220ba224 */ /* 0x000fe200078e02ff */
[----:B------:R-:W-:Y:S01]  /*7a20*/  @!P3 STG.E.U8 desc[UR36][R6.64+0x11], R33 ;  /* 0x000011210600b986 */ /* 0x000fe2000c101124 */
[----:B------:R-:W-:-:S03]  /*7a30*/  ISETP.LT.OR P3, PT, R164, 0x19, !P1 ;  /* 0x00000019a400780c */ /* 0x000fc60004f61670 */
[----:B------:R2:W-:Y:S01]  /*7a40*/  @!P2 STG.E.U8 desc[UR36][R8.64+0x10], R11 ;  /* 0x0000100b0800a986 */ /* 0x0005e2000c101124 */
[----:B------:R-:W-:Y:S02]  /*7a50*/  ISETP.LT.OR P2, PT, R164, 0x1a, !P1 ;  /* 0x0000001aa400780c */ /* 0x000fe40004f41670 */
[----:B------:R-:W-:-:S05]  /*7a60*/  @!P0 IMAD R35, R35, R154, RZ ;  /* 0x0000009a23238224 */ /* 0x000fca00078e02ff */
[----:B------:R-:W-:Y:S01]  /*7a70*/  @!P0 STG.E.U8 desc[UR36][R8.64+0x11], R35 ;  /* 0x0000112308008986 */ /* 0x000fe2000c101124 */
[----:B------:R-:W-:Y:S01]  /*7a80*/  ISETP.LT.OR P0, PT, R164, 0x19, !P4 ;  /* 0x00000019a400780c */ /* 0x000fe20006701670 */
[----:B-1----:R-:W-:-:S04]  /*7a90*/  @!P3 IMAD R3, R36, R154, RZ ;  /* 0x0000009a2403b224 */ /* 0x002fc800078e02ff */
        /* <DEDUP_REMOVED lines=9> */
[----:B--2---:R-:W-:Y:S01]  /*7b30*/  @!P2 IMAD R11, R40, R154, RZ ;  /* 0x0000009a280ba224 */ /* 0x004fe200078e02ff */
        /* <DEDUP_REMOVED lines=125> */
[-C--:B--2---:R-:W-:Y:S01]  /*8310*/  @!P2 IMAD R11, R82, R154.reuse, RZ ;  /* 0x0000009a520ba224 */ /* 0x084fe200078e02ff */
[----:B------:R2:W-:Y:S01]  /*8320*/  @!P3 STG.E.U8 desc[UR36][R6.64+0x71], R81 ;  /* 0x000071510600b986 */ /* 0x0005e2000c101124 */
[C---:B------:R-:W-:Y:S02]  /*8330*/  ISETP.LT.OR P3, PT, R164.reuse, 0x79, !P1 ;  /* 0x00000079a400780c */ /* 0x040fe40004f61670 */
[C---:B------:R-:W-:Y:S01]  /*8340*/  ISETP.LT.OR P1, PT, R164.reuse, 0x7a, !P1 ;  /* 0x0000007aa400780c */ /* 0x040fe20004f21670 */
[----:B------:R2:W-:Y:S01]  /*8350*/  @!P2 STG.E.U8 desc[UR36][R8.64+0x70], R11 ;  /* 0x0000700b0800a986 */ /* 0x0005e2000c101124 */
[C---:B------:R-:W-:Y:S02]  /*8360*/  ISETP.LT.OR P2, PT, R164.reuse, 0x79, !P4 ;  /* 0x00000079a400780c */ /* 0x040fe40006741670 */
[----:B------:R-:W-:Y:S01]  /*8370*/  ISETP.LT.OR P4, PT, R164, 0x7a, !P4 ;  /* 0x0000007aa400780c */ /* 0x000fe20006781670 */
[----:B------:R-:W-:-:S05]  /*8380*/  @!P0 IMAD R83, R83, R154, RZ ;  /* 0x0000009a53538224 */ /* 0x000fca00078e02ff */
[----:B------:R2:W-:Y:S01]  /*8390*/  @!P0 STG.E.U8 desc[UR36][R8.64+0x71], R83 ;  /* 0x0000715308008986 */ /* 0x0005e2000c101124 */
[-C--:B-1----:R-:W-:Y:S02]  /*83a0*/  @!P3 IMAD R3, R84, R154.reuse, RZ ;  /* 0x0000009a5403b224 */ /* 0x082fe400078e02ff */
[-C--:B------:R-:W-:Y:S02]  /*83b0*/  @!P1 IMAD R85, R85, R154.reuse, RZ ;  /* 0x0000009a55559224 */ /* 0x080fe400078e02ff */
[-C--:B0-----:R-:W-:Y:S01]  /*83c0*/  @!P2 IMAD R5, R86, R154.reuse, RZ ;  /* 0x0000009a5605a224 */ /* 0x081fe200078e02ff */
[----:B------:R2:W-:Y:S01]  /*83d0*/  @!P3 STG.E.U8 desc[UR36][R6.64+0x78], R3 ;  /* 0x000078030600b986 */ /* 0x0005e2000c101124 */
[----:B------:R-:W-:-:S03]  /*83e0*/  @!P4 IMAD R87, R87, R154, RZ ;  /* 0x0000009a5757c224 */ /* 0x000fc600078e02ff */
[----:B------:R2:W-:Y:S04]  /*83f0*/  @!P1 STG.E.U8 desc[UR36][R6.64+0x79], R85 ;  /* 0x0000795506009986 */ /* 0x0005e8000c101124 */
[----:B------:R2:W-:Y:S04]  /*8400*/  @!P2 STG.E.U8 desc[UR36][R8.64+0x78], R5 ;  /* 0x000078050800a986 */ /* 0x0005e8000c101124 */
[----:B------:R2:W-:Y:S02]  /*8410*/  @!P4 STG.E.U8 desc[UR36][R8.64+0x79], R87 ;  /* 0x000079570800c986 */ /* 0x0005e4000c101124 */
.L_x_293:
[----:B------:R-:W-:Y:S05]  /*8420*/  BSYNC B0 ;  /* 0x0000000000007941 */ /* 0x000fea0003800000 */
.L_x_35:
[----:B------:R-:W-:Y:S01]  /*8430*/  ULDC UR4, c[0x0][0xc] ;  /* 0x0000030000047ab9 */ /* 0x000fe20000000800 */
[----:B------:R-:W-:Y:S01]  /*8440*/  ULDC UR5, c[0x0][0x10] ;  /* 0x0000040000057ab9 */ /* 0x000fe20000000800 */
[----:B-12---:R-:W1:Y:S01]  /*8450*/  LDC R3, c[0x0][0x14] ;  /* 0x00000500ff037b82 */ /* 0x006e620000000800 */
[----:B------:R-:W-:Y:S01]  /*8460*/  UIMAD.WIDE.U32 UR4, UR4, UR5, URZ ;  /* 0x00000005040472a5 */ /* 0x000fe2000f8e003f */
[----:B------:R-:W-:Y:S02]  /*8470*/  IMAD.MOV.U32 R152, RZ, RZ, -0x1 ;  /* 0xffffffffff987424 */ /* 0x000fe400078e00ff */
[----:B------:R-:W-:-:S03]  /*8480*/  IMAD.MOV.U32 R22, RZ, RZ, -0x1 ;  /* 0xffffffffff167424 */ /* 0x000fc600078e00ff */
[----:B-1----:R-:W-:-:S04]  /*8490*/  IMAD.WIDE.U32 R16, R3, UR4, R16 ;  /* 0x0000000403107c25 */ /* 0x002fc8000f8e0010 */
[----:B------:R-:W-:Y:S01]  /*84a0*/  IMAD R3, R3, UR5, RZ ;  /* 0x0000000503037c24 */ /* 0x000fe2000f8e02ff */
[----:B------:R-:W-:Y:S02]  /*84b0*/  ULDC.64 UR4, c[0x0][0x650] ;  /* 0x0001940000047ab9 */ /* 0x000fe40000000a00 */
[----:B------:R-:W-:Y:S01]  /*84c0*/  ISETP.GE.U32.AND P0, PT, R16, UR4, PT ;  /* 0x0000000410007c0c */ /* 0x000fe2000bf06070 */
[--C-:B------:R-:W-:Y:S01]  /*84d0*/  IMAD.IADD R17, R17, 0x1, R3.reuse ;  /* 0x0000000111117824 */ /* 0x100fe200078e0203 */
[----:B------:R-:W-:-:S04]  /*84e0*/  PRMT R3, RZ, 0x7610, R3 ;  /* 0x00007610ff037816 */ /* 0x000fc80000000003 */
[----:B------:R-:W-:-:S13]  /*84f0*/  ISETP.GE.U32.AND.EX P0, PT, R17, UR5, PT, P0 ;  /* 0x0000000511007c0c */ /* 0x000fda000bf06100 */
[----:B------:R-:W-:Y:S05]  /*8500*/  @P0 BRA `(.L_x_294) ;  /* 0x0000000400640947 */ /* 0x000fea0003800000 */
[----:B------:R-:W1:Y:S01]  /*8510*/  S2R R12, SR_CTAID.X ;  /* 0x00000000000c7919 */ /* 0x000e620000002500 */
[----:B------:R-:W2:Y:S01]  /*8520*/  LDC.64 R10, c[0x0][0x628] ;  /* 0x00018a00ff0a7b82 */ /* 0x000ea20000000a00 */
[----:B------:R-:W-:Y:S01]  /*8530*/  ULDC UR4, c[0x0][0x150] ;  /* 0x0000540000047ab9 */ /* 0x000fe20000000800 */
[----:B0--3--:R-:W-:Y:S01]  /*8540*/  IMAD.MOV.U32 R8, RZ, RZ, R16 ;  /* 0x000000ffff087224 */ /* 0x009fe200078e0010 */
[----:B------:R-:W0:Y:S01]  /*8550*/  S2R R24, SR_CTAID.Y ;  /* 0x0000000000187919 */ /* 0x000e220000002600 */
[----:B------:R-:W-:-:S04]  /*8560*/  IMAD.MOV.U32 R9, RZ, RZ, R17 ;  /* 0x000000ffff097224 */ /* 0x000fc800078e0011 */
[----:B------:R-:W3:Y:S08]  /*8570*/  LDC R21, c[0x0][0x144] ;  /* 0x00005100ff157b82 */ /* 0x000ef00000000800 */
[----:B------:R-:W0:Y:S08]  /*8580*/  LDC R0, c[0x0][0x630] ;  /* 0x00018c00ff007b82 */ /* 0x000e300000000800 */
[----:B------:R-:W0:Y:S01]  /*8590*/  LDC.64 R14, c[0x0][0x620] ;  /* 0x00018800ff0e7b82 */ /* 0x000e220000000a00 */
[----:B--2---:R-:W-:-:S04]  /*85a0*/  ISETP.NE.U32.AND P0, PT, R10, RZ, PT ;  /* 0x000000ff0a00720c */ /* 0x004fc80003f05070 */
[----:B------:R-:W-:Y:S02]  /*85b0*/  ISETP.NE.AND.EX P0, PT, R11, RZ, PT, P0 ;  /* 0x000000ff0b00720c */ /* 0x000fe40003f05300 */
[----:B-1----:R-:W-:-:S05]  /*85c0*/  I2FP.F32.U32 R3, R12 ;  /* 0x0000000c00037245 */ /* 0x002fca0000201000 */
[----:B------:R-:W-:-:S04]  /*85d0*/  FMUL R3, R3, UR4 ;  /* 0x0000000403037c20 */ /* 0x000fc80008400000 */
[----:B------:R1:W2:Y:S02]  /*85e0*/  F2I.U32.TRUNC.NTZ R20, R3 ;  /* 0x0000000300147305 */ /* 0x0002a4000020f000 */
[----:B---3--:R-:W-:Y:S05]  /*85f0*/  @!P0 BRA `(.L_x_295) ;  /* 0x0000000000288947 */ /* 0x008fea0003800000 */
[----:B-1----:R-:W1:Y:S02]  /*8600*/  LDC R3, c[0x0][0x634] ;  /* 0x00018d00ff037b82 */ /* 0x002e640000000800 */
[----:B-1----:R-:W-:-:S05]  /*8610*/  IADD3 R3, P0, R16, R3, RZ ;  /* 0x0000000310037210 */ /* 0x002fca0007f1e0ff */
[----:B------:R-:W-:-:S04]  /*8620*/  IMAD.X R13, RZ, RZ, R17, P0 ;  /* 0x000000ffff0d7224 */ /* 0x000fc800000e0611 */
[----:B------:R-:W-:-:S04]  /*8630*/  IMAD.WIDE.U32 R4, R13, R10, RZ ;  /* 0x0000000a0d047225 */ /* 0x000fc800078e00ff */
[----:B----4-:R-:W-:-:S04]  /*8640*/  IMAD.WIDE.U32 R6, P0, R3, R11, R4 ;  /* 0x0000000b03067225 */ /* 0x010fc80007800004 */
[----:B------:R-:W-:-:S04]  /*8650*/  IMAD.WIDE.U32 R4, R3, R10, RZ ;  /* 0x0000000a03047225 */ /* 0x000fc800078e00ff */
[----:B------:R-:W-:Y:S01]  /*8660*/  IMAD.X R9, RZ, RZ, RZ, P0 ;  /* 0x000000ffff097224 */ /* 0x000fe200000e06ff */
[----:B------:R-:W-:Y:S01]  /*8670*/  IADD3 RZ, P0, R5, R6, RZ ;  /* 0x0000000605ff7210 */ /* 0x000fe20007f1e0ff */
[----:B------:R-:W-:-:S04]  /*8680*/  IMAD.MOV.U32 R8, RZ, RZ, R7 ;  /* 0x000000ffff087224 */ /* 0x000fc800078e0007 */
[----:B------:R-:W-:-:S08]  /*8690*/  IMAD.WIDE.U32.X R8, R13, R11, R8, P0 ;  /* 0x0000000b0d087225 */ /* 0x000fd000000e0408 */
.L_x_295:
[----:B----4-:R-:W3:Y:S01]  /*86a0*/  LDC.64 R28, c[0x0][0x640] ;  /* 0x00019000ff1c7b82 */ /* 0x010ee20000000a00 */
[-CC-:B0-----:R-:W-:Y:S01]  /*86b0*/  SHF.R.U64 R22, R8, R0.reuse, R9.reuse ;  /* 0x0000000008167219 */ /* 0x181fe20000001209 */
[----:B--2---:R-:W-:Y:S01]  /*86c0*/  IMAD.MOV R20, RZ, RZ, -R20 ;  /* 0x000000ffff147224 */ /* 0x004fe200078e0a14 */
[----:B------:R-:W-:Y:S01]  /*86d0*/  SHF.R.U32.HI R0, RZ, R0, R9 ;  /* 0x00000000ff007219 */ /* 0x000fe20000011609 */
[----:B------:R-:W-:Y:S01]  /*86e0*/  ULDC UR4, c[0x0][0x154] ;  /* 0x0000550000047ab9 */ /* 0x000fe20000000800 */
[----:B-1----:R-:W-:Y:S01]  /*86f0*/  IADD3 R3, P0, RZ, -R22, RZ ;  /* 0x80000016ff037210 */ /* 0x002fe20007f1e0ff */
[----:B------:R-:W-:Y:S02]  /*8700*/  IMAD R21, R21, R20, R12 ;  /* 0x0000001415157224 */ /* 0x000fe400078e020c */
[----:B------:R-:W0:Y:S01]  /*8710*/  LDC R6, c[0x0][0x618] ;  /* 0x00018600ff067b82 */ /* 0x000e220000000800 */
[----:B------:R-:W-:Y:S02]  /*8720*/  IMAD.MOV.U32 R7, RZ, RZ, 0x1 ;  /* 0x00000001ff077424 */ /* 0x000fe400078e00ff */
[----:B------:R-:W-:-:S04]  /*8730*/  IMAD.X R5, RZ, RZ, ~R0, P0 ;  /* 0x000000ffff057224 */ /* 0x000fc800000e0e00 */
[-C--:B------:R-:W-:Y:S01]  /*8740*/  IMAD R0, R5, R14.reuse, RZ ;  /* 0x0000000e05007224 */ /* 0x080fe200078e02ff */
[----:B------:R-:W1:Y:S01]  /*8750*/  LDC R8, c[0x0][0x608] ;  /* 0x00018200ff087b82 */ /* 0x000e620000000800 */
[----:B------:R-:W-:-:S04]  /*8760*/  IMAD.WIDE.U32 R4, R3, R14, R16 ;  /* 0x0000000e03047225 */ /* 0x000fc800078e0010 */
[----:B------:R-:W-:Y:S01]  /*8770*/  IMAD R3, R3, R15, R0 ;  /* 0x0000000f03037224 */ /* 0x000fe200078e0200 */
[----:B------:R-:W-:Y:S02]  /*8780*/  I2FP.F32.U32 R0, R24 ;  /* 0x0000001800007245 */ /* 0x000fe40000201000 */
[----:B------:R-:W2:Y:S01]  /*8790*/  LDC R26, c[0x0][0x658] ;  /* 0x00019600ff1a7b82 */ /* 0x000ea20000000800 */
[----:B------:R-:W-:Y:S01]  /*87a0*/  IMAD.IADD R3, R5, 0x1, R3 ;  /* 0x0000000105037824 */ /* 0x000fe200078e0203 */
[----:B---3--:R-:W-:Y:S01]  /*87b0*/  ISETP.NE.U32.AND P0, PT, R28, RZ, PT ;  /* 0x000000ff1c00720c */ /* 0x008fe20003f05070 */
[----:B------:R-:W-:Y:S01]  /*87c0*/  FMUL R0, R0, UR4 ;  /* 0x0000000400007c20 */ /* 0x000fe20008400000 */
[----:B------:R-:W-:Y:S02]  /*87d0*/  IMAD.MOV.U32 R5, RZ, RZ, -0x1 ;  /* 0xffffffffff057424 */ /* 0x000fe400078e00ff */
[----:B------:R-:W-:Y:S01]  /*87e0*/  ISETP.NE.AND.EX P0, PT, R29, RZ, PT, P0 ;  /* 0x000000ff1d00720c */ /* 0x000fe20003f05300 */
[----:B------:R3:W4:Y:S01]  /*87f0*/  F2I.U32.TRUNC.NTZ R13, R0 ;  /* 0x00000000000d7305 */ /* 0x000722000020f000 */
[----:B------:R-:W3:Y:S01]  /*8800*/  LDC R15, c[0x0][0x148] ;  /* 0x00005200ff0f7b82 */ /* 0x000ee20000000800 */
[----:B0-----:R-:W-:-:S02]  /*8810*/  SHF.R.U64 R12, R4, R6, R3 ;  /* 0x00000006040c7219 */ /* 0x001fc40000001203 */
[----:B------:R-:W-:-:S05]  /*8820*/  SHF.R.U32.HI R3, RZ, R6, R3 ;  /* 0x00000006ff037219 */ /* 0x000fca0000011603 */
[----:B------:R-:W0:Y:S01]  /*8830*/  LDC R20, c[0x0][0x600] ;  /* 0x00018000ff147b82 */ /* 0x000e220000000800 */
[-CC-:B-1----:R-:W-:Y:S02]  /*8840*/  SHF.R.U64 R10, R12, R8.reuse, R3.reuse ;  /* 0x000000080c0a7219 */ /* 0x182fe40000001203 */
[----:B------:R-:W-:-:S05]  /*8850*/  SHF.R.U32.HI R3, RZ, R8, R3 ;  /* 0x00000008ff037219 */ /* 0x000fca0000011603 */
[----:B------:R-:W1:Y:S01]  /*8860*/  LDC R27, c[0x0][0x648] ;  /* 0x00019200ff1b7b82 */ /* 0x000e620000000800 */
[-C--:B--2---:R-:W-:Y:S02]  /*8870*/  SHF.L.U32 R4, R5, R26.reuse, RZ ;  /* 0x0000001a05047219 */ /* 0x084fe400000006ff */
[-CC-:B------:R-:W-:Y:S02]  /*8880*/  SHF.R.U64 R14, R10, R26.reuse, R3.reuse ;  /* 0x0000001a0a0e7219 */ /* 0x180fe40000001203 */
[----:B------:R-:W-:Y:S02]  /*8890*/  SHF.R.U32.HI R5, RZ, R26, R3 ;  /* 0x0000001aff057219 */ /* 0x000fe40000011603 */
[----:B------:R-:W-:Y:S01]  /*88a0*/  LOP3.LUT R25, RZ, R4, RZ, 0x33, !PT ;  /* 0x00000004ff197212 */ /* 0x000fe200078e33ff */
[----:B------:R-:W2:Y:S01]  /*88b0*/  LDC R30, c[0x0][0x638] ;  /* 0x00018e00ff1e7b82 */ /* 0x000ea20000000800 */
[----:B------:R-:W-:Y:S01]  /*88c0*/  SHF.L.U32 R26, R7, R26, RZ ;  /* 0x0000001a071a7219 */ /* 0x000fe200000006ff */
[----:B------:R-:W-:-:S06]  /*88d0*/  IMAD.MOV.U32 R4, RZ, RZ, R14 ;  /* 0x000000ffff047224 */ /* 0x000fcc00078e000e */
[----:B------:R-:W0:Y:S01]  /*88e0*/  LDC R31, c[0x0][0x610] ;  /* 0x00018400ff1f7b82 */ /* 0x000e220000000800 */
[----:B----4-:R-:W-:Y:S05]  /*88f0*/  @!P0 BRA `(.L_x_296) ;  /* 0x0000000000288947 */ /* 0x010fea0003800000 */
        /* <DEDUP_REMOVED lines=10> */
.L_x_296:
[----:B------:R-:W-:Y:S01]  /*89a0*/  ISETP.NE.AND P0, PT, R2, 0x1, PT ;  /* 0x000000010200780c */ /* 0x000fe20003f05270 */
[----:B0-----:R-:W-:Y:S01]  /*89b0*/  VIADD R7, R20, 0xffffffff ;  /* 0xffffffff14077836 */ /* 0x001fe20000000000 */
[----:B-1-3--:R-:W-:Y:S01]  /*89c0*/  SHF.R.U64 R0, R4, R27, R5 ;  /* 0x0000001b04007219 */ /* 0x00afe20000001205 */
[----:B------:R-:W-:Y:S01]  /*89d0*/  IMAD.MOV R13, RZ, RZ, -R13 ;  /* 0x000000ffff0d7224 */ /* 0x000fe200078e0a0d */
[----:B------:R-:W-:Y:S01]  /*89e0*/  LOP3.LUT R5, R10, R25, RZ, 0xc0, !PT ;  /* 0x000000190a057212 */ /* 0x000fe200078ec0ff */
[----:B------:R-:W-:Y:S01]  /*89f0*/  IMAD.MOV.U32 R4, RZ, RZ, 0x1 ;  /* 0x00000001ff047424 */ /* 0x000fe200078e00ff */
[----:B------:R-:W-:Y:S01]  /*8a00*/  LOP3.LUT R12, R12, R7, RZ, 0xc0, !PT ;  /* 0x000000070c0c7212 */ /* 0x000fe200078ec0ff */
[----:B------:R-:W-:Y:S02]  /*8a10*/  IMAD.MOV R3, RZ, RZ, -R0 ;  /* 0x000000ffff037224 */ /* 0x000fe400078e0a00 */
[----:B------:R-:W-:Y:S02]  /*8a20*/  IMAD R0, R26, R0, R5 ;  /* 0x000000001a007224 */ /* 0x000fe400078e0205 */
[----:B--2---:R-:W-:-:S02]  /*8a30*/  IMAD R3, R3, R30, R14 ;  /* 0x0000001e03037224 */ /* 0x004fc400078e020e */
[----:B------:R-:W-:Y:S02]  /*8a40*/  @P0 IMAD R21, R15, R13, R24 ;  /* 0x0000000d0f150224 */ /* 0x000fe400078e0218 */
[----:B------:R-:W-:Y:S01]  /*8a50*/  IMAD R5, R3, R20, R12 ;  /* 0x0000001403057224 */ /* 0x000fe200078e020c */
[----:B------:R-:W-:Y:S01]  /*8a60*/  PRMT R3, R4, 0x7610, R3 ;  /* 0x0000761004037816 */ /* 0x000fe20000000003 */
[----:B------:R-:W-:-:S05]  /*8a70*/  IMAD R0, R0, R31, R21 ;  /* 0x0000001f00007224 */ /* 0x000fca00078e0215 */
[----:B------:R-:W-:Y:S02]  /*8a80*/  SEL R152, R5, R0, !P0 ;  /* 0x0000000005987207 */ /* 0x000fe40004000000 */
[----:B------:R-:W-:-:S07]  /*8a90*/  SEL R0, R0, R5, !P0 ;  /* 0x0000000500007207 */ /* 0x000fce0004000000 */
.L_x_294:
[----:B------:R-:W-:Y:S01]  /*8aa0*/  LOP3.LUT P0, RZ, R3, 0xff, RZ, 0xc0, !PT ;  /* 0x000000ff03ff7812 */ /* 0x000fe2000780c0ff */
[----:B------:R-:W-:-:S12]  /*8ab0*/  IMAD.MOV.U32 R153, RZ, RZ, R0 ;  /* 0x000000ffff997224 */ /* 0x000fd800078e0000 */
[----:B------:R-:W-:Y:S05]  /*8ac0*/  @P0 BRA `(.L_x_297) ;  /* 0xffffff8400e00947 */ /* 0x000fea000383ffff */
[----:B------:R-:W-:Y:S05]  /*8ad0*/  EXIT ;  /* 0x000000000000794d */ /* 0x000fea0003800000 */
.L_x_8:
[----:B0-----:R-:W-:Y:S01]  /*8ae0*/  ULDC.64 UR4, c[0x0][0x650] ;  /* 0x0001940000047ab9 */ /* 0x001fe20000000a00 */
        /* <DEDUP_REMOVED lines=25> */
.L_x_299:
[----:B------:R-:W0:Y:S01]  /*8c80*/  LDC.64 R26, c[0x0][0x640] ;  /* 0x00019000ff1a7b82 */ /* 0x000e220000000a00 */
[-CC-:B------:R-:W-:Y:S01]  /*8c90*/  SHF.R.U64 R21, R12, R8.reuse, R13.reuse ;  /* 0x000000080c157219 */ /* 0x180fe2000000120d */
[----:B------:R-:W-:Y:S01]  /*8ca0*/  IMAD.MOV.U32 R30, RZ, RZ, 0x1 ;  /* 0x00000001ff1e7424 */ /* 0x000fe200078e00ff */
[----:B------:R-:W-:Y:S02]  /*8cb0*/  SHF.R.U32.HI R6, RZ, R8, R13 ;  /* 0x00000008ff067219 */ /* 0x000fe4000001160d */
[----:B------:R-:W-:-:S03]  /*8cc0*/  IADD3 R11, P0, RZ, -R21, RZ ;  /* 0x80000015ff0b7210 */ /* 0x000fc60007f1e0ff */
[----:B------:R-:W1:Y:S02]  /*8cd0*/  LDC R10, c[0x0][0x618] ;  /* 0x00018600ff0a7b82 */ /* 0x000e640000000800 */
[----:B------:R-:W-:-:S04]  /*8ce0*/  IMAD.X R7, RZ, RZ, ~R6, P0 ;  /* 0x000000ffff077224 */ /* 0x000fc800000e0e06 */
[-C--:B------:R-:W-:Y:S02]  /*8cf0*/  IMAD R8, R7, R22.reuse, RZ ;  /* 0x0000001607087224 */ /* 0x080fe400078e02ff */
[----:B------:R-:W2:Y:S01]  /*8d00*/  LDC R12, c[0x0][0x608] ;  /* 0x00018200ff0c7b82 */ /* 0x000ea20000000800 */
[----:B------:R-:W-:-:S04]  /*8d10*/  IMAD.WIDE.U32 R6, R11, R22, R16 ;  /* 0x000000160b067225 */ /* 0x000fc800078e0010 */
[----:B------:R-:W-:-:S03]  /*8d20*/  IMAD R11, R11, R23, R8 ;  /* 0x000000170b0b7224 */ /* 0x000fc600078e0208 */
[----:B------:R-:W3:Y:S01]  /*8d30*/  LDC R25, c[0x0][0x658] ;  /* 0x00019600ff197b82 */ /* 0x000ee20000000800 */
[----:B------:R-:W-:Y:S01]  /*8d40*/  IMAD.IADD R7, R7, 0x1, R11 ;  /* 0x0000000107077824 */ /* 0x000fe200078e020b */
[----:B0-----:R-:W-:-:S04]  /*8d50*/  ISETP.NE.U32.AND P0, PT, R26, RZ, PT ;  /* 0x000000ff1a00720c */ /* 0x001fc80003f05070 */
[----:B------:R-:W-:Y:S02]  /*8d60*/  ISETP.NE.AND.EX P0, PT, R27, RZ, PT, P0 ;  /* 0x000000ff1b00720c */ /* 0x000fe40003f05300 */
[----:B------:R-:W0:Y:S01]  /*8d70*/  LDC R22, c[0x0][0x600] ;  /* 0x00018000ff167b82 */ /* 0x000e220000000800 */
[-CC-:B-1----:R-:W-:Y:S02]  /*8d80*/  SHF.R.U64 R8, R6, R10.reuse, R7.reuse ;  /* 0x0000000a06087219 */ /* 0x182fe40000001207 */
[----:B------:R-:W-:Y:S01]  /*8d90*/  SHF.R.U32.HI R7, RZ, R10, R7 ;  /* 0x0000000aff077219 */ /* 0x000fe20000011607 */
[----:B------:R-:W-:-:S04]  /*8da0*/  IMAD.MOV.U32 R10, RZ, RZ, -0x1 ;  /* 0xffffffffff0a7424 */ /* 0x000fc800078e00ff */
        /* <DEDUP_REMOVED lines=21> */
.L_x_300:
[----:B------:R-:W-:Y:S01]  /*8f00*/  ISETP.NE.AND P0, PT, R2, 0x1, PT ;  /* 0x000000010200780c */ /* 0x000fe20003f05270 */
[----:B0-----:R-:W-:Y:S01]  /*8f10*/  VIADD R11, R22, 0xffffffff ;  /* 0xffffffff160b7836 */ /* 0x001fe20000000000 */
[----:B-1----:R-:W-:Y:S02]  /*8f20*/  SHF.R.U64 R6, R6, R24, R7 ;  /* 0x0000001806067219 */ /* 0x002fe40000001207 */
[----:B------:R-:W-:Y:S02]  /*8f30*/  SHF.L.U32 R30, R30, R25, RZ ;  /* 0x000000191e1e7219 */ /* 0x000fe400000006ff */
[----:B------:R-:W-:Y:S01]  /*8f40*/  LOP3.LUT R5, R23, R32, RZ, 0xc0, !PT ;  /* 0x0000002017057212 */ /* 0x000fe200078ec0ff */
[----:B------:R-:W-:-:S04]  /*8f50*/  IMAD.MOV R7, RZ, RZ, -R6 ;  /* 0x000000ffff077224 */ /* 0x000fc800078e0a06 */
[----:B------:R-:W-:Y:S01]  /*8f60*/  IMAD R6, R30, R6, R5 ;  /* 0x000000061e067224 */ /* 0x000fe200078e0205 */
[----:B------:R-:W-:Y:S01]  /*8f70*/  LOP3.LUT R5, R8, R11, RZ, 0xc0, !PT ;  /* 0x0000000b08057212 */ /* 0x000fe200078ec0ff */
[----:B------:R-:W-:Y:S02]  /*8f80*/  @P0 IMAD R3, R9, R14, R4 ;  /* 0x0000000e09030224 */ /* 0x000fe400078e0204 */
[----:B--2---:R-:W-:Y:S02]  /*8f90*/  IMAD R4, R7, R28, R20 ;  /* 0x0000001c07047224 */ /* 0x004fe400078e0214 */
[----:B---3--:R-:W-:Y:S02]  /*8fa0*/  IMAD R3, R6, R29, R3 ;  /* 0x0000001d06037224 */ /* 0x008fe400078e0203 */
[----:B------:R-:W-:Y:S02]  /*8fb0*/  IMAD R4, R4, R22, R5 ;  /* 0x0000001604047224 */ /* 0x000fe400078e0205 */
[----:B------:R-:W-:-:S02]  /*8fc0*/  IMAD.MOV.U32 R8, RZ, RZ, 0x1 ;  /* 0x00000001ff087424 */ /* 0x000fc400078e00ff */
[----:B------:R-:W-:Y:S01]  /*8fd0*/  IMAD.MOV.U32 R6, RZ, RZ, R21 ;  /* 0x000000ffff067224 */ /* 0x000fe200078e0015 */
[----:B------:R-:W-:Y:S02]  /*8fe0*/  SEL R7, R4, R3, !P0 ;  /* 0x0000000304077207 */ /* 0x000fe40004000000 */
[----:B------:R-:W-:-:S07]  /*8ff0*/  SEL R20, R3, R4, !P0 ;  /* 0x0000000403147207 */ /* 0x000fce0004000000 */
.L_x_298:
[----:B------:R-:W-:-:S08]  /*9000*/  NOP ;  /* 0x0000000000007918 */ /* 0x000fd00000000000 */
[----:B------:R-:W0:-:S00]  /*9010*/  USETMAXREG.DEALLOC.CTAPOOL 0x28 ;  /* 0x00000028000079c8 */ /* 0x000e0000080e0500 */
[----:B0-----:R-:W-:-:S13]  /*9020*/  ISETP.NE.AND P0, PT, R0, RZ, PT ;  /* 0x000000ff0000720c */ /* 0x001fda0003f05270 */
[----:B------:R-:W-:Y:S05]  /*9030*/  @P0 EXIT ;  /* 0x000000000000094d */ /* 0x000fea0003800000 */
[----:B------:R-:W-:Y:S01]  /*9040*/  LOP3.LUT P0, RZ, R8, 0xff, RZ, 0xc0, !PT ;  /* 0x000000ff08ff7812 */ /* 0x000fe2000780c0ff */
[----:B------:R-:W-:Y:S02]  /*9050*/  IMAD.MOV.U32 R0, RZ, RZ, 0x1 ;  /* 0x00000001ff007424 */ /* 0x000fe400078e00ff */
[----:B------:R-:W-:-:S10]  /*9060*/  IMAD.MOV.U32 R3, RZ, RZ, RZ ;  /* 0x000000ffff037224 */ /* 0x000fd400078e00ff */
[----:B------:R-:W-:Y:S05]  /*9070*/  @!P0 BRA `(.L_x_301) ;  /* 0x0000000c00448947 */ /* 0x000fea0003800000 */
[----:B------:R-:W0:Y:S01]  /*9080*/  LDC R0, c[0x0][0x28c] ;  /* 0x0000a300ff007b82 */ /* 0x000e220000000800 */
[----:B------:R-:W-:Y:S01]  /*9090*/  ULDC UR5, c[0x0][0x658] ;  /* 0x0001960000057ab9 */ /* 0x000fe20000000800 */
[----:B------:R-:W-:Y:S01]  /*90a0*/  UMOV UR7, 0xffffffff ;  /* 0xffffffff00077882 */ /* 0x000fe20000000000 */
[----:B------:R-:W-:Y:S01]  /*90b0*/  ULDC UR6, c[0x0][0xc] ;  /* 0x0000030000067ab9 */ /* 0x000fe20000000800 */
[----:B------:R-:W-:Y:S01]  /*90c0*/  USHF.L.U32 UR8, UR7, UR5, URZ ;  /* 0x0000000507087299 */ /* 0x000fe2000800063f */
[----:B------:R-:W-:Y:S01]  /*90d0*/  BSSY B0, `(.L_x_301) ;  /* 0x00000cb000007945 */ /* 0x000fe20003800000 */
[----:B------:R-:W-:Y:S01]  /*90e0*/  UMOV UR9, 0x1 ;  /* 0x0000000100097882 */ /* 0x000fe20000000000 */
[----:B------:R-:W-:Y:S01]  /*90f0*/  ULDC UR7, c[0x0][0x10] ;  /* 0x0000040000077ab9 */ /* 0x000fe20000000800 */
[----:B------:R-:W1:Y:S01]  /*9100*/  S2UR UR10, SR_CgaCtaId ;  /* 0x00000000000a79c3 */ /* 0x000e620000008800 */
[----:B------:R-:W-:Y:S01]  /*9110*/  UIMAD.WIDE.U32 UR6, UR6, UR7, URZ ;  /* 0x00000007060672a5 */ /* 0x000fe2000f8e003f */
[----:B------:R-:W-:Y:S01]  /*9120*/  IMAD.MOV.U32 R11, RZ, RZ, 0x1 ;  /* 0x00000001ff0b7424 */ /* 0x000fe200078e00ff */
[----:B------:R-:W-:Y:S01]  /*9130*/  USHF.L.U32 UR17, UR9, UR5, URZ ;  /* 0x0000000509117299 */ /* 0x000fe2000800063f */
[----:B------:R-:W-:Y:S01]  /*9140*/  LOP3.LUT R8, R19, 0x2, RZ, 0xfc, !PT ;  /* 0x0000000213087812 */ /* 0x000fe200078efcff */
[----:B------:R-:W-:Y:S01]  /*9150*/  ULDC UR4, c[0x0][0x600] ;  /* 0x0001800000047ab9 */ /* 0x000fe20000000800 */
[----:B------:R-:W-:Y:S01]  /*9160*/  ULDC UR5, c[0x0][0x14] ;  /* 0x0000050000057ab9 */ /* 0x000fe20000000800 */
[----:B------:R-:W-:-:S02]  /*9170*/  UIADD3 UR4, UR4, -0x1, URZ ;  /* 0xffffffff04047890 */ /* 0x000fc4000fffe03f */
[----:B------:R-:W-:Y:S02]  /*9180*/  UIMAD.WIDE.U32 UR22, UR6, UR5, URZ ;  /* 0x00000005061672a5 */ /* 0x000fe4000f8e003f */
[----:B------:R-:W-:Y:S02]  /*9190*/  UIMAD UR13, UR7, UR5, URZ ;  /* 0x00000005070d72a4 */ /* 0x000fe4000f8e023f */
[----:B------:R-:W-:Y:S02]  /*91a0*/  ULOP3.LUT UR16, URZ, UR8, URZ, 0x33, !UPT ;  /* 0x000000083f107292 */ /* 0x000fe4000f8e333f */
[----:B------:R-:W-:Y:S01]  /*91b0*/  UIADD3 UR13, UR23, UR13, URZ ;  /* 0x0000000d170d7290 */ /* 0x000fe2000fffe03f */
[----:B0-----:R-:W-:Y:S01]  /*91c0*/  VIADD R0, R0, 0x3f ;  /* 0x0000003f00007836 */ /* 0x001fe20000000000 */
[----:B------:R-:W-:-:S04]  /*91d0*/  ULDC.64 UR24, c[0x0][0x198] ;  /* 0x0000660000187ab9 */ /* 0x000fc80000000a00 */
[----:B------:R-:W-:Y:S01]  /*91e0*/  SHF.R.S32.HI R3, RZ, 0x1f, R0 ;  /* 0x0000001fff037819 */ /* 0x000fe20000011400 */
[----:B-1----:R-:W-:-:S03]  /*91f0*/  IMAD.U32 R9, RZ, RZ, UR10 ;  /* 0x0000000aff097e24 */ /* 0x002fc6000f8e00ff */
[----:B------:R-:W-:Y:S01]  /*9200*/  LEA.HI R3, R3, R0, RZ, 0x6 ;  /* 0x0000000003037211 */ /* 0x000fe200078f30ff */
[----:B------:R-:W-:-:S03]  /*9210*/  IMAD.MOV.U32 R0, RZ, RZ, 0x1 ;  /* 0x00000001ff007424 */ /* 0x000fc600078e00ff */
[----:B------:R-:W-:Y:S01]  /*9220*/  SHF.R.S32.HI R10, RZ, 0x6, R3 ;  /* 0x00000006ff0a7819 */ /* 0x000fe20000011403 */
[----:B------:R-:W-:Y:S01]  /*9230*/  IMAD.MOV.U32 R3, RZ, RZ, RZ ;  /* 0x000000ffff037224 */ /* 0x000fe200078e00ff */
[----:B------:R-:W-:-:S03]  /*9240*/  LEA R12, R9, 0x180, 0xd ;  /* 0x00000180090c7811 */ /* 0x000fc600078e68ff */
[----:B------:R-:W-:-:S07]  /*9250*/  VIADD R13, R10, 0x1 ;  /* 0x000000010a0d7836 */ /* 0x000fce0000000000 */
.L_x_312:
[----:B------:R-:W-:-:S03]  /*9260*/  UMOV UR5, 0xffffffff ;  /* 0xffffffff00057882 */ /* 0x000fc60000000000 */
[----:B------:R-:W-:Y:S05]  /*9270*/  BRA.DIV UR5, `(.L_x_302) ;  /* 0x0000001205607947 */ /* 0x000fea000b800000 */
[----:B------:R-:W-:-:S13]  /*9280*/  ELECT P6, URZ, PT ;  /* 0x00000000003f782f */ /* 0x000fda00038c0000 */
.L_x_328:
[----:B------:R-:W0:Y:S01]  /*9290*/  LDC R4, c[0x0][0x28c] ;  /* 0x0000a300ff047b82 */ /* 0x000e220000000800 */
[----:B------:R-:W-:Y:S01]  /*92a0*/  BSSY B1, `(.L_x_303) ;  /* 0x000003a000017945 */ /* 0x000fe20003800000 */
[----:B0-----:R-:W-:-:S13]  /*92b0*/  ISETP.LT.OR P6, PT, R4, 0x1, !P6 ;  /* 0x000000010400780c */ /* 0x001fda00077c1670 */
[----:B------:R-:W-:Y:S05]  /*92c0*/  @P6 BRA `(.L_x_304) ;  /* 0x0000000000dc6947 */ /* 0x000fea0003800000 */
[----:B------:R-:W-:Y:S02]  /*92d0*/  IMAD R20, R20, 0x2, R9 ;  /* 0x0000000214147824 */ /* 0x000fe400078e0209 */
[----:B------:R-:W-:Y:S02]  /*92e0*/  IMAD.SHL.U32 R21, R7, 0x80, RZ ;  /* 0x0000008007157824 */ /* 0x000fe400078e00ff */
[----:B------:R-:W-:Y:S02]  /*92f0*/  IMAD.MOV.U32 R24, RZ, RZ, RZ ;  /* 0x000000ffff187224 */ /* 0x000fe400078e00ff */
[----:B------:R-:W-:Y:S02]  /*9300*/  IMAD.MOV.U32 R4, RZ, RZ, R13 ;  /* 0x000000ffff047224 */ /* 0x000fe400078e000d */
[----:B------:R-:W-:Y:S02]  /*9310*/  IMAD.MOV.U32 R5, RZ, RZ, R0 ;  /* 0x000000ffff057224 */ /* 0x000fe400078e0000 */
[----:B------:R-:W-:-:S02]  /*9320*/  IMAD.MOV.U32 R7, RZ, RZ, R3 ;  /* 0x000000ffff077224 */ /* 0x000fc400078e0003 */
[----:B------:R-:W-:-:S07]  /*9330*/  IMAD.SHL.U32 R20, R20, 0x80, RZ ;  /* 0x0000008014147824 */ /* 0x000fce00078e00ff */
.L_x_307:
[----:B------:R-:W0:Y:S01]  /*9340*/  S2UR UR5, SR_CgaCtaId ;  /* 0x00000000000579c3 */ /* 0x000e220000008800 */
[----:B------:R-:W-:Y:S02]  /*9350*/  MOV R14, 0x400 ;  /* 0x00000400000e7802 */ /* 0x000fe40000000f00 */
[----:B------:R-:W-:-:S13]  /*9360*/  LOP3.LUT P1, RZ, R18, 0x7f, RZ, 0xc0, !PT ;  /* 0x0000007f12ff7812 */ /* 0x000fda000782c0ff */
[----:B------:R-:W1:Y:S01]  /*9370*/  @!P1 LDC R15, c[0x0][0x500] ;  /* 0x00014000ff0f9b82 */ /* 0x000e620000000800 */
[----:B0-----:R-:W-:-:S05]  /*9380*/  IMAD.U32 R9, RZ, RZ, UR5 ;  /* 0x00000005ff097e24 */ /* 0x001fca000f8e00ff */
[----:B------:R-:W-:Y:S02]  /*9390*/  LEA R22, R9, R14, 0x18 ;  /* 0x0000000e09167211 */ /* 0x000fe400078ec0ff */
[----:B------:R-:W-:-:S03]  /*93a0*/  SHF.L.U32 R14, R5, 0x1f, RZ ;  /* 0x0000001f050e7819 */ /* 0x000fc600000006ff */
[----:B------:R-:W-:-:S04]  /*93b0*/  IMAD R23, R7, 0x8, R22 ;  /* 0x0000000807177824 */ /* 0x000fc800078e0216 */
[----:B------:R-:W0:Y:S02]  /*93c0*/  SYNCS.PHASECHK.TRANS64.TRYWAIT P0, [R23+URZ+0x48], R14 ;  /* 0x0000480e170075a7 */ /* 0x000e24000800017f */
[----:B01----:R-:W-:Y:S05]  /*93d0*/  @!P0 BRA `(.L_x_305) ;  /* 0x0000001000288947 */ /* 0x003fea0003800000 */
.L_x_329:
[----:B0-----:R-:W-:Y:S01]  /*93e0*/  PRMT R14, R8, 0x9910, RZ ;  /* 0x00009910080e7816 */ /* 0x001fe200000000ff */
[----:B------:R0:W-:Y:S03]  /*93f0*/  @!P1 SYNCS.ARRIVE.TRANS64 RZ, [R23+URZ], R15 ;  /* 0x0000000f17ff99a7 */ /* 0x0001e6000800003f */
[----:B------:R-:W-:-:S13]  /*9400*/  ISETP.NE.AND P0, PT, R14, 0x2, PT ;  /* 0x000000020e00780c */ /* 0x000fda0003f05270 */
[----:B0-----:R-:W-:Y:S05]  /*9410*/  @P0 BRA `(.L_x_306) ;  /* 0x0000000000040947 */ /* 0x001fea0003800000 */
[----:B------:R-:W-:Y:S01]  /*9420*/  BPT.TRAP 0x1 ;  /* 0x000000040000795c */ /* 0x000fe20000300000 */
.L_x_306:
[C---:B------:R-:W-:Y:S01]  /*9430*/  IMAD R14, R7.reuse, 0x4000, R12 ;  /* 0x00004000070e7824 */ /* 0x040fe200078e020c */
[----:B------:R-:W-:Y:S01]  /*9440*/  R2UR UR8, R22 ;  /* 0x00000000160872ca */ /* 0x000fe200000e0000 */
[----:B------:R-:W-:Y:S01]  /*9450*/  IMAD R22, R7, 0x2000, R22 ;  /* 0x0000200007167824 */ /* 0x000fe200078e0216 */
[----:B------:R-:W-:Y:S01]  /*9460*/  R2UR UR18, R20 ;  /* 0x00000000141272ca */ /* 0x000fe200000e0000 */
[----:B------:R-:W-:Y:S01]  /*9470*/  VIADD R4, R4, 0xffffffff ;  /* 0xffffffff04047836 */ /* 0x000fe20000000000 */
[----:B------:R-:W-:Y:S01]  /*9480*/  R2UR UR5, R14 ;  /* 0x000000000e0572ca */ /* 0x000fe200000e0000 */
[----:B------:R-:W-:Y:S01]  /*9490*/  UIADD3 UR6, UP0, UR24, 0xf0, URZ ;  /* 0x000000f018067890 */ /* 0x000fe2000ff1e03f */
[----:B------:R-:W-:Y:S01]  /*94a0*/  R2UR UR11, R22 ;  /* 0x00000000160b72ca */ /* 0x000fe200000e0000 */
[----:B------:R-:W-:Y:S01]  /*94b0*/  UIADD3 UR26, UP1, UR24, 0x1f0, URZ ;  /* 0x000001f0181a7890 */ /* 0x000fe2000ff3e03f */
[----:B------:R-:W-:Y:S01]  /*94c0*/  R2UR UR9, R23 ;  /* 0x00000000170972ca */ /* 0x000fe200000e0000 */
[----:B------:R-:W-:Y:S01]  /*94d0*/  UIADD3.X UR7, URZ, UR25, URZ, UP0, !UPT ;  /* 0x000000193f077290 */ /* 0x000fe200087fe43f */
[----:B------:R-:W-:Y:S01]  /*94e0*/  R2UR UR10, R24 ;  /* 0x00000000180a72ca */ /* 0x000fe200000e0000 */
[----:B------:R-:W-:Y:S01]  /*94f0*/  VIADD R7, R7, 0x1 ;  /* 0x0000000107077836 */ /* 0x000fe20000000000 */
[----:B------:R-:W-:Y:S01]  /*9500*/  R2UR UR12, R6 ;  /* 0x00000000060c72ca */ /* 0x000fe200000e0000 */
[----:B------:R-:W-:Y:S01]  /*9510*/  UIADD3.X UR27, URZ, UR25, URZ, UP1, !UPT ;  /* 0x000000193f1b7290 */ /* 0x000fe20008ffe43f */
[----:B------:R-:W-:Y:S01]  /*9520*/  R2UR UR19, R21 ;  /* 0x00000000151372ca */ /* 0x000fe200000e0000 */
[----:B------:R-:W-:Y:S01]  /*9530*/  UMOV UR20, 0x30000 ;  /* 0x0003000000147882 */ /* 0x000fe20000000000 */
[----:B------:R-:W-:Y:S01]  /*9540*/  ISETP.GT.AND P1, PT, R4, 0x1, PT ;  /* 0x000000010400780c */ /* 0x000fe20003f24270 */
[----:B------:R-:W-:Y:S01]  /*9550*/  UIADD3 UR8, UR8, UR5, URZ ;  /* 0x0000000508087290 */ /* 0x000fe2000fffe03f */
[----:B------:R-:W-:Y:S01]  /*9560*/  ISETP.NE.AND P0, PT, R7, 0x9, PT ;  /* 0x000000090700780c */ /* 0x000fe20003f05270 */
[----:B------:R-:W-:Y:S01]  /*9570*/  UIADD3 UR5, UR11, 0x24180, URZ ;  /* 0x000241800b057890 */ /* 0x000fe2000fffe03f */
[----:B------:R-:W-:Y:S01]  /*9580*/  VIADD R24, R24, 0x40 ;  /* 0x0000004018187836 */ /* 0x000fe20000000000 */
[----:B------:R-:W-:Y:S01]  /*9590*/  UMOV UR14, 0x0 ;  /* 0x00000000000e7882 */ /* 0x000fe20000000000 */
[----:B------:R-:W-:Y:S01]  /*95a0*/  UMOV UR15, 0x10000000 ;  /* 0x10000000000f7882 */ /* 0x000fe20000000000 */
[----:B------:R-:W-:Y:S01]  /*95b0*/  UMOV UR11, UR18 ;  /* 0x00000012000b7c82 */ /* 0x000fe20008000000 */
[----:B------:R-:W-:-:S02]  /*95c0*/  SEL R14, RZ, 0x1, P0 ;  /* 0x00000001ff0e7807 */ /* 0x000fc40000000000 */
[----:B------:R0:W-:Y:S01]  /*95d0*/  UTMALDG.3D.MULTICAST [UR8], [UR6], UR20, desc[UR14] ;  /* 0x00000e08060073b4 */ /* 0x0001e20008011814 */
[----:B------:R-:W-:Y:S02]  /*95e0*/  SEL R7, R7, RZ, P0 ;  /* 0x000000ff07077207 */ /* 0x000fe40000000000 */
[----:B------:R-:W-:Y:S01]  /*95f0*/  LOP3.LUT R5, R5, R14, RZ, 0x3c, !PT ;  /* 0x0000000e05057212 */ /* 0x000fe200078e3cff */
[----:B0-----:R-:W-:Y:S01]  /*9600*/  UMOV UR8, UR5 ;  /* 0x0000000500087c82 */ /* 0x001fe20008000000 */
[----:B------:R-:W-:Y:S02]  /*9610*/  UMOV UR11, UR19 ;  /* 0x00000013000b7c82 */ /* 0x000fe40008000000 */
[----:B------:R0:W-:Y:S02]  /*9620*/  UTMALDG.3D [UR8], [UR26], desc[UR14] ;  /* 0x00000e081a0075b4 */ /* 0x0001e40008011000 */
[----:B0-----:R-:W-:Y:S05]  /*9630*/  @P1 BRA `(.L_x_307) ;  /* 0xfffffffc00401947 */ /* 0x001fea000383ffff */
.L_x_304:
[----:B------:R-:W-:Y:S05]  /*9640*/  BSYNC B1 ;  /* 0x0000000000017941 */ /* 0x000fea0003800000 */
.L_x_303:
[----:B------:R-:W-:Y:S01]  /*9650*/  LOP3.LUT P1, RZ, R11, 0xff, RZ, 0xc0, !PT ;  /* 0x000000ff0bff7812 */ /* 0x000fe2000782c0ff */
[C---:B------:R-:W-:Y:S01]  /*9660*/  IMAD.IADD R6, R10.reuse, 0x1, R3 ;  /* 0x000000010a067824 */ /* 0x040fe200078e0203 */
[----:B------:R-:W-:Y:S01]  /*9670*/  ULDC.64 UR6, c[0x0][0x650] ;  /* 0x0001940000067ab9 */ /* 0x000fe20000000a00 */
[----:B------:R-:W-:Y:S01]  /*9680*/  ISETP.GE.U32.AND P2, PT, R10, 0x9, PT ;  /* 0x000000090a00780c */ /* 0x000fe20003f46070 */
[----:B------:R-:W-:Y:S01]  /*9690*/  BSSY B1, `(.L_x_308) ;  /* 0x000006c000017945 */ /* 0x000fe20003800000 */
[----:B------:R-:W-:Y:S01]  /*96a0*/  IMAD.MOV.U32 R20, RZ, RZ, -0x1 ;  /* 0xffffffffff147424 */ /* 0x000fe200078e00ff */
[----:B------:R-:W-:Y:S01]  /*96b0*/  ISETP.GT.U32.AND P0, PT, R6, 0x8, PT ;  /* 0x000000080600780c */ /* 0x000fe20003f04070 */
[----:B------:R-:W-:Y:S01]  /*96c0*/  IMAD.MOV.U32 R7, RZ, RZ, -0x1 ;  /* 0xffffffffff077424 */ /* 0x000fe200078e00ff */
[----:B------:R-:W-:Y:S02]  /*96d0*/  PRMT R11, RZ, 0x7610, R11 ;  /* 0x00007610ff0b7816 */ /* 0x000fe4000000000b */
[----:B------:R-:W-:-:S03]  /*96e0*/  ISETP.LT.U32.AND P0, PT, R10, 0x9, P0 ;  /* 0x000000090a00780c */ /* 0x000fc60000701070 */
[----:B------:R-:W0:Y:S01]  /*96f0*/  @P1 S2R R9, SR_CgaCtaId ;  /* 0x0000000000091919 */ /* 0x000e220000008800 */
[----:B------:R-:W-:-:S04]  /*9700*/  @P1 MOV R4, 0x400 ;  /* 0x0000040000041802 */ /* 0x000fc80000000f00 */
[----:B0-----:R-:W-:Y:S01]  /*9710*/  @P1 LEA R3, R9, R4, 0x18 ;  /* 0x0000000409031211 */ /* 0x001fe200078ec0ff */
[----:B------:R-:W-:-:S03]  /*9720*/  IMAD.WIDE.U32 R4, R6, 0x38e38e39, RZ ;  /* 0x38e38e3906047825 */ /* 0x000fc600078e00ff */
[----:B------:R0:W-:Y:S01]  /*9730*/  @P1 SYNCS.ARRIVE.TRANS64.A1T0 RZ, [R3+URZ+0xa8], RZ ;  /* 0x0000a8ff03ff19a7 */ /* 0x0001e2000810003f */
[----:B------:R-:W-:Y:S02]  /*9740*/  IADD3 R16, P1, R16, UR22, RZ ;  /* 0x0000001610107c10 */ /* 0x000fe4000ff3e0ff */
[----:B------:R-:W-:Y:S02]  /*9750*/  SHF.R.U32.HI R5, RZ, 0x1, R5 ;  /* 0x00000001ff057819 */ /* 0x000fe40000011605 */
[----:B------:R-:W-:Y:S02]  /*9760*/  IADD3.X R17, R17, UR13, RZ, P1, !PT ;  /* 0x0000000d11117c10 */ /* 0x000fe40008ffe4ff */
[----:B------:R-:W-:Y:S02]  /*9770*/  PRMT R4, RZ, 0x7610, R4 ;  /* 0x00007610ff047816 */ /* 0x000fe40000000004 */
[----:B0-----:R-:W-:Y:S02]  /*9780*/  SEL R3, RZ, 0x1, !P0 ;  /* 0x00000001ff037807 */ /* 0x001fe40004000000 */
[----:B------:R-:W-:-:S02]  /*9790*/  ISETP.GE.U32.AND P0, PT, R16, UR6, PT ;  /* 0x0000000610007c0c */ /* 0x000fc4000bf06070 */
[----:B------:R-:W-:Y:S01]  /*97a0*/  LOP3.LUT R0, R0, R3, RZ, 0x3c, !PT ;  /* 0x0000000300007212 */ /* 0x000fe200078e3cff */
[----:B------:R-:W-:Y:S01]  /*97b0*/  IMAD R3, R5, -0x9, R6 ;  /* 0xfffffff705037824 */ /* 0x000fe200078e0206 */
[----:B------:R-:W-:Y:S01]  /*97c0*/  ISETP.GE.U32.AND.EX P0, PT, R17, UR7, PT, P0 ;  /* 0x0000000711007c0c */ /* 0x000fe2000bf06100 */
[----:B------:R-:W-:Y:S01]  /*97d0*/  IMAD.MOV.U32 R6, RZ, RZ, -0x1 ;  /* 0xffffffffff067424 */ /* 0x000fe200078e00ff */
[----:B------:R-:W-:-:S11]  /*97e0*/  @P2 LOP3.LUT R0, R0, 0x1, R5, 0x78, !PT ;  /* 0x0000000100002812 */ /* 0x000fd600078e7805 */
[----:B------:R-:W-:Y:S05]  /*97f0*/  @P0 BRA `(.L_x_309) ;  /* 0x0000000400540947 */ /* 0x000fea0003800000 */
[----:B------:R-:W0:Y:S01]  /*9800*/  S2R R15, SR_CTAID.X ;  /* 0x00000000000f7919 */ /* 0x000e220000002500 */
[----:B------:R-:W-:Y:S01]  /*9810*/  ULDC.64 UR6, c[0x0][0x628] ;  /* 0x00018a0000067ab9 */ /* 0x000fe20000000a00 */
[----:B------:R-:W-:Y:S01]  /*9820*/  ULDC UR8, c[0x0][0x630] ;  /* 0x00018c0000087ab9 */ /* 0x000fe20000000800 */
[----:B------:R-:W-:Y:S01]  /*9830*/  ISETP.NE.U32.AND P0, PT, RZ, UR6, PT ;  /* 0x00000006ff007c0c */ /* 0x000fe2000bf05070 */
[----:B------:R-:W1:Y:S01]  /*9840*/  S2R R20, SR_CTAID.Y ;  /* 0x0000000000147919 */ /* 0x000e620000002600 */
[----:B------:R-:W-:Y:S01]  /*9850*/  ULDC UR9, c[0x0][0x150] ;  /* 0x0000540000097ab9 */ /* 0x000fe20000000800 */
[----:B------:R-:W-:Y:S01]  /*9860*/  IMAD.MOV.U32 R4, RZ, RZ, R16 ;  /* 0x000000ffff047224 */ /* 0x000fe200078e0010 */
[----:B------:R-:W-:Y:S01]  /*9870*/  ISETP.NE.AND.EX P0, PT, RZ, UR7, PT, P0 ;  /* 0x00000007ff007c0c */ /* 0x000fe2000bf05300 */
[----:B------:R-:W-:Y:S01]  /*9880*/  IMAD.MOV.U32 R5, RZ, RZ, R17 ;  /* 0x000000ffff057224 */ /* 0x000fe200078e0011 */
[----:B0-----:R-:W-:-:S11]  /*9890*/  I2FP.F32.U32 R22, R15 ;  /* 0x0000000f00167245 */ /* 0x001fd60000201000 */
[----:B------:R-:W-:Y:S05]  /*98a0*/  @!P0 BRA `(.L_x_310) ;  /* 0x0000000000288947 */ /* 0x000fea0003800000 */
[----:B------:R-:W-:Y:S02]  /*98b0*/  ULDC UR5, c[0x0][0x634] ;  /* 0x00018d0000057ab9 */ /* 0x000fe40000000800 */
[----:B------:R-:W-:-:S05]  /*98c0*/  IADD3 R5, P0, R16, UR5, RZ ;  /* 0x0000000510057c10 */ /* 0x000fca000ff1e0ff */
[----:B------:R-:W-:-:S04]  /*98d0*/  IMAD.X R21, RZ, RZ, R17, P0 ;  /* 0x000000ffff157224 */ /* 0x000fc800000e0611 */
[----:B------:R-:W-:-:S04]  /*98e0*/  IMAD.WIDE.U32 R6, R21, UR6, RZ ;  /* 0x0000000615067c25 */ /* 0x000fc8000f8e00ff */
[----:B------:R-:W-:-:S04]  /*98f0*/  IMAD.WIDE.U32 R6, P0, R5, UR7, R6 ;  /* 0x0000000705067c25 */ /* 0x000fc8000f800006 */
[----:B------:R-:W-:-:S04]  /*9900*/  IMAD.WIDE.U32 R4, R5, UR6, RZ ;  /* 0x0000000605047c25 */ /* 0x000fc8000f8e00ff */
[----:B------:R-:W-:Y:S01]  /*9910*/  IMAD.MOV.U32 R4, RZ, RZ, R7 ;  /* 0x000000ffff047224 */ /* 0x000fe200078e0007 */
[----:B------:R-:W-:Y:S01]  /*9920*/  IADD3 RZ, P1, R5, R6, RZ ;  /* 0x0000000605ff7210 */ /* 0x000fe20007f3e0ff */
[----:B------:R-:W-:-:S04]  /*9930*/  IMAD.X R5, RZ, RZ, RZ, P0 ;  /* 0x000000ffff057224 */ /* 0x000fc800000e06ff */
[----:B------:R-:W-:-:S08]  /*9940*/  IMAD.WIDE.U32.X R4, R21, UR7, R4, P1 ;  /* 0x0000000715047c25 */ /* 0x000fd000088e0404 */
.L_x_310:
[--C-:B------:R-:W-:Y:S01]  /*9950*/  SHF.R.U64 R14, R4, UR8, R5.reuse ;  /* 0x00000008040e7c19 */ /* 0x100fe20008001205 */
[----:B------:R-:W-:Y:S01]  /*9960*/  FMUL R22, R22, UR9 ;  /* 0x0000000916167c20 */ /* 0x000fe20008400000 */
[----:B------:R-:W-:Y:S01]  /*9970*/  SHF.R.U32.HI R4, RZ, UR8, R5 ;  /* 0x00000008ff047c19 */ /* 0x000fe20008011605 */
[----:B------:R-:W0:Y:S01]  /*9980*/  LDC R6, c[0x0][0x144] ;  /* 0x00005100ff067b82 */ /* 0x000e220000000800 */
[----:B------:R-:W-:Y:S01]  /*9990*/  IADD3 R5, P0, RZ, -R14, RZ ;  /* 0x8000000eff057210 */ /* 0x000fe20007f1e0ff */
[----:B------:R-:W-:Y:S01]  /*99a0*/  ULDC UR5, c[0x0][0x154] ;  /* 0x0000550000057ab9 */ /* 0x000fe20000000800 */
[----:B-1----:R-:W-:Y:S01]  /*99b0*/  I2FP.F32.U32 R7, R20 ;  /* 0x0000001400077245 */ /* 0x002fe20000201000 */
[----:B------:R-:W1:Y:S01]  /*99c0*/  F2I.U32.TRUNC.NTZ R22, R22 ;  /* 0x0000001600167305 */ /* 0x000e62000020f000 */
[----:B------:R-:W-:Y:S01]  /*99d0*/  ULDC.64 UR6, c[0x0][0x620] ;  /* 0x0001880000067ab9 */ /* 0x000fe20000000a00 */
[----:B------:R-:W-:Y:S01]  /*99e0*/  IMAD.X R4, RZ, RZ, ~R4, P0 ;  /* 0x000000ffff047224 */ /* 0x000fe200000e0e04 */
[----:B------:R-:W-:Y:S01]  /*99f0*/  ISETP.NE.AND P2, PT, R2, 0x1, PT ;  /* 0x000000010200780c */ /* 0x000fe20003f45270 */
[----:B------:R-:W-:Y:S01]  /*9a00*/  FMUL R23, R7, UR5 ;  /* 0x0000000507177c20 */ /* 0x000fe20008400000 */
[----:B------:R-:W2:Y:S01]  /*9a10*/  LDC R25, c[0x0][0x148] ;  /* 0x00005200ff197b82 */ /* 0x000ea20000000800 */
[----:B------:R-:W-:Y:S01]  /*9a20*/  IMAD R4, R4, UR6, RZ ;  /* 0x0000000604047c24 */ /* 0x000fe2000f8e02ff */
[----:B------:R-:W-:-:S03]  /*9a30*/  ULDC UR5, c[0x0][0x618] ;  /* 0x0001860000057ab9 */ /* 0x000fc60000000800 */
[----:B------:R-:W3:Y:S01]  /*9a40*/  F2I.U32.TRUNC.NTZ R23, R23 ;  /* 0x0000001700177305 */ /* 0x000ee2000020f000 */
[C---:B------:R-:W-:Y:S02]  /*9a50*/  IMAD R7, R5.reuse, UR7, R4 ;  /* 0x0000000705077c24 */ /* 0x040fe4000f8e0204 */
[----:B------:R-:W-:Y:S01]  /*9a60*/  IMAD.WIDE.U32 R4, R5, UR6, R16 ;  /* 0x0000000605047c25 */ /* 0x000fe2000f8e0010 */
[----:B------:R-:W-:Y:S02]  /*9a70*/  ULDC.64 UR6, c[0x0][0x640] ;  /* 0x0001900000067ab9 */ /* 0x000fe40000000a00 */
[----:B------:R-:W-:Y:S01]  /*9a80*/  ISETP.NE.U32.AND P0, PT, RZ, UR6, PT ;  /* 0x00000006ff007c0c */ /* 0x000fe2000bf05070 */
[----:B------:R-:W-:Y:S02]  /*9a90*/  IMAD.IADD R5, R5, 0x1, R7 ;  /* 0x0000000105057824 */ /* 0x000fe400078e0207 */
[----:B-1----:R-:W-:Y:S01]  /*9aa0*/  IMAD.MOV R22, RZ, RZ, -R22 ;  /* 0x000000ffff167224 */ /* 0x002fe200078e0a16 */
[----:B------:R-:W-:-:S02]  /*9ab0*/  ISETP.NE.AND.EX P0, PT, RZ, UR7, PT, P0 ;  /* 0x00000007ff007c0c */ /* 0x000fc4000bf05300 */
[----:B------:R-:W-:Y:S01]  /*9ac0*/  SHF.R.U64 R21, R4, UR5, R5 ;  /* 0x0000000504157c19 */ /* 0x000fe20008001205 */
[----:B0-----:R-:W-:Y:S01]  /*9ad0*/  IMAD R15, R6, R22, R15 ;  /* 0x00000016060f7224 */ /* 0x001fe200078e020f */
[----:B------:R-:W-:Y:S01]  /*9ae0*/  SHF.R.U32.HI R4, RZ, UR5, R5 ;  /* 0x00000005ff047c19 */ /* 0x000fe20008011605 */
[----:B------:R-:W-:Y:S01]  /*9af0*/  ULDC UR5, c[0x0][0x608] ;  /* 0x0001820000057ab9 */ /* 0x000fe20000000800 */
[----:B---3--:R-:W-:Y:S02]  /*9b00*/  IMAD.MOV R6, RZ, RZ, -R23 ;  /* 0x000000ffff067224 */ /* 0x008fe400078e0a17 */
[--C-:B------:R-:W-:Y:S02]  /*9b10*/  SHF.R.U64 R22, R21, UR5, R4.reuse ;  /* 0x0000000515167c19 */ /* 0x100fe40008001204 */
[----:B------:R-:W-:Y:S01]  /*9b20*/  SHF.R.U32.HI R5, RZ, UR5, R4 ;  /* 0x00000005ff057c19 */ /* 0x000fe20008011604 */
[----:B------:R-:W-:Y:S01]  /*9b30*/  ULDC UR5, c[0x0][0x658] ;  /* 0x0001960000057ab9 */ /* 0x000fe20000000800 */
[----:B--2---:R-:W-:-:S02]  /*9b40*/  @P2 IMAD R15, R25, R6, R20 ;  /* 0x00000006190f2224 */ /* 0x004fc400078e0214 */
[--C-:B------:R-:W-:Y:S02]  /*9b50*/  SHF.R.U64 R20, R22, UR5, R5.reuse ;  /* 0x0000000516147c19 */ /* 0x100fe40008001205 */
[----:B------:R-:W-:-:S03]  /*9b60*/  SHF.R.U32.HI R23, RZ, UR5, R5 ;  /* 0x00000005ff177c19 */ /* 0x000fc60008011605 */
[----:B------:R-:W-:Y:S02]  /*9b70*/  IMAD.MOV.U32 R6, RZ, RZ, R20 ;  /* 0x000000ffff067224 */ /* 0x000fe400078e0014 */
[----:B------:R-:W-:Y:S01]  /*9b80*/  IMAD.MOV.U32 R5, RZ, RZ, R23 ;  /* 0x000000ffff057224 */ /* 0x000fe200078e0017 */
[----:B------:R-:W-:Y:S06]  /*9b90*/  @!P0 BRA `(.L_x_311) ;  /* 0x00000000002c8947 */ /* 0x000fec0003800000 */
        /* <DEDUP_REMOVED lines=9> */
[----:B------:R-:W-:-:S04]  /*9c30*/  IMAD.WIDE.U32.X R4, R23, UR7, R4, P1 ;  /* 0x0000000717047c25 */ /* 0x000fc800088e0404 */
[----:B------:R-:W-:-:S07]  /*9c40*/  IMAD.MOV.U32 R6, RZ, RZ, R4 ;  /* 0x000000ffff067224 */ /* 0x000fce00078e0004 */
.L_x_311:
[----:B------:R-:W-:Y:S01]  /*9c50*/  ULDC UR5, c[0x0][0x648] ;  /* 0x0001920000057ab9 */ /* 0x000fe20000000800 */
[----:B------:R-:W-:Y:S01]  /*9c60*/  LOP3.LUT R4, R22, UR16, RZ, 0xc0, !PT ;  /* 0x0000001016047c12 */ /* 0x000fe2000f8ec0ff */
[----:B------:R-:W-:Y:S01]  /*9c70*/  ULDC UR6, c[0x0][0x610] ;  /* 0x0001840000067ab9 */ /* 0x000fe20000000800 */
[----:B------:R-:W-:Y:S01]  /*9c80*/  SHF.R.U64 R5, R6, UR5, R5 ;  /* 0x0000000506057c19 */ /* 0x000fe20008001205 */
[----:B------:R-:W-:Y:S01]  /*9c90*/  ULDC UR5, c[0x0][0x638] ;  /* 0x00018e0000057ab9 */ /* 0x000fe20000000800 */
[----:B------:R-:W-:Y:S01]  /*9ca0*/  LOP3.LUT R21, R21, UR4, RZ, 0xc0, !PT ;  /* 0x0000000415157c12 */ /* 0x000fe2000f8ec0ff */
[----:B------:R-:W-:Y:S02]  /*9cb0*/  IMAD.MOV.U32 R6, RZ, RZ, R14 ;  /* 0x000000ffff067224 */ /* 0x000fe400078e000e */
[----:B------:R-:W-:Y:S02]  /*9cc0*/  IMAD.MOV R7, RZ, RZ, -R5 ;  /* 0x000000ffff077224 */ /* 0x000fe400078e0a05 */
[----:B------:R-:W-:-:S02]  /*9cd0*/  IMAD R4, R5, UR17, R4 ;  /* 0x0000001105047c24 */ /* 0x000fc4000f8e0204 */
[----:B------:R-:W-:Y:S01]  /*9ce0*/  IMAD R20, R7, UR5, R20 ;  /* 0x0000000507147c24 */ /* 0x000fe2000f8e0214 */
[----:B------:R-:W-:Y:S01]  /*9cf0*/  ULDC UR5, c[0x0][0x600] ;  /* 0x0001800000057ab9 */ /* 0x000fe20000000800 */
[----:B------:R-:W-:Y:S02]  /*9d00*/  IMAD R15, R4, UR6, R15 ;  /* 0x00000006040f7c24 */ /* 0x000fe4000f8e020f */
[----:B------:R-:W-:Y:S02]  /*9d10*/  IMAD R20, R20, UR5, R21 ;  /* 0x0000000514147c24 */ /* 0x000fe4000f8e0215 */
[----:B------:R-:W-:-:S03]  /*9d20*/  IMAD.MOV.U32 R4, RZ, RZ, 0x1 ;  /* 0x00000001ff047424 */ /* 0x000fc600078e00ff */
[----:B------:R-:W-:Y:S02]  /*9d30*/  SEL R7, R20, R15, !P2 ;  /* 0x0000000f14077207 */ /* 0x000fe40005000000 */
[----:B------:R-:W-:-:S07]  /*9d40*/  SEL R20, R15, R20, !P2 ;  /* 0x000000140f147207 */ /* 0x000fce0005000000 */
.L_x_309:
[----:B------:R-:W-:Y:S05]  /*9d50*/  BSYNC B1 ;  /* 0x0000000000017941 */ /* 0x000fea0003800000 */
.L_x_308:
[----:B------:R-:W-:-:S13]  /*9d60*/  LOP3.LUT P0, RZ, R4, 0xff, RZ, 0xc0, !PT ;  /* 0x000000ff04ff7812 */ /* 0x000fda000780c0ff */
[----:B------:R-:W-:Y:S05]  /*9d70*/  @P0 BRA `(.L_x_312) ;  /* 0xfffffff400380947 */ /* 0x000fea000383ffff */
[----:B------:R-:W-:Y:S05]  /*9d80*/  BSYNC B0 ;  /* 0x0000000000007941 */ /* 0x000fea0003800000 */
.L_x_301:
[----:B------:R-:W-:-:S03]  /*9d90*/  UMOV UR5, 0xffffffff ;  /* 0xffffffff00057882 */ /* 0x000fc60000000000 */
[----:B------:R-:W-:Y:S05]  /*9da0*/  BRA.DIV UR5, `(.L_x_313) ;  /* 0x0000000605c87947 */ /* 0x000fea000b800000 */
[----:B------:R-:W-:-:S13]  /*9db0*/  ELECT P6, URZ, PT ;  /* 0x00000000003f782f */ /* 0x000fda00038c0000 */
.L_x_332:
[----:B------:R-:W-:Y:S04]  /*9dc0*/  BSSY B0, `(.L_x_314) ;  /* 0x0000058000007945 */ /* 0x000fe80003800000 */
[----:B------:R-:W-:Y:S05]  /*9dd0*/  @!P6 BRA `(.L_x_315) ;  /* 0x000000040058e947 */ /* 0x000fea0003800000 */
[----:B------:R-:W-:-:S04]  /*9de0*/  LOP3.LUT R19, R19, 0x2, RZ, 0xfc, !PT ;  /* 0x0000000213137812 */ /* 0x000fc800078efcff */
[----:B------:R-:W-:-:S13]  /*9df0*/  ISETP.NE.AND P0, PT, R19, 0x3, PT ;  /* 0x000000031300780c */ /* 0x000fda0003f05270 */
[----:B------:R-:W-:Y:S05]  /*9e00*/  @!P0 BRA `(.L_x_316) ;  /* 0x0000000000048947 */ /* 0x000fea0003800000 */
[----:B------:R-:W-:Y:S01]  /*9e10*/  BPT.TRAP 0x1 ;  /* 0x000000040000795c */ /* 0x000fe20000300000 */
.L_x_316:
[----:B------:R-:W0:Y:S01]  /*9e20*/  S2R R5, SR_CgaCtaId ;  /* 0x0000000000057919 */ /* 0x000e220000008800 */
[----:B------:R-:W-:Y:S02]  /*9e30*/  MOV R2, 0x400 ;  /* 0x0000040000027802 */ /* 0x000fe40000000f00 */
[----:B------:R-:W-:Y:S02]  /*9e40*/  SHF.L.U32 R4, R0, 0x1f, RZ ;  /* 0x0000001f00047819 */ /* 0x000fe400000006ff */
[----:B0-----:R-:W-:-:S05]  /*9e50*/  LEA R2, R5, R2, 0x18 ;  /* 0x0000000205027211 */ /* 0x001fca00078ec0ff */
[----:B------:R-:W-:-:S04]  /*9e60*/  VIADD R2, R2, 0x48 ;  /* 0x0000004802027836 */ /* 0x000fc80000000000 */
[C---:B------:R-:W-:Y:S02]  /*9e70*/  IMAD R7, R3.reuse, 0x8, R2 ;  /* 0x0000000803077824 */ /* 0x040fe400078e0202 */
[----:B------:R-:W-:Y:S02]  /*9e80*/  VIADD R3, R3, 0x1 ;  /* 0x0000000103037836 */ /* 0x000fe40000000000 */
[----:B------:R-:W0:Y:S03]  /*9e90*/  SYNCS.PHASECHK.TRANS64.TRYWAIT P0, [R7+URZ], R4 ;  /* 0x00000004070075a7 */ /* 0x000e26000800017f */
[----:B------:R-:W-:-:S04]  /*9ea0*/  ISETP.NE.AND P1, PT, R3, 0x9, PT ;  /* 0x000000090300780c */ /* 0x000fc80003f25270 */
[----:B------:R-:W-:Y:S02]  /*9eb0*/  SEL R5, RZ, 0x1, P1 ;  /* 0x00000001ff057807 */ /* 0x000fe40000800000 */
[----:B------:R-:W-:Y:S02]  /*9ec0*/  SEL R3, R3, RZ, P1 ;  /* 0x000000ff03037207 */ /* 0x000fe40000800000 */
[----:B------:R-:W-:-:S03]  /*9ed0*/  LOP3.LUT R6, R0, R5, RZ, 0x3c, !PT ;  /* 0x0000000500067212 */ /* 0x000fc600078e3cff */
[----:B------:R-:W-:Y:S01]  /*9ee0*/  IMAD R8, R3, 0x8, R2 ;  /* 0x0000000803087824 */ /* 0x000fe200078e0202 */
[----:B------:R-:W-:Y:S01]  /*9ef0*/  SHF.L.U32 R5, R6, 0x1f, RZ ;  /* 0x0000001f06057819 */ /* 0x000fe200000006ff */
[----:B0-----:R-:W-:Y:S06]  /*9f00*/  @!P0 BRA `(.L_x_317) ;  /* 0x0000000400908947 */ /* 0x001fec0003800000 */
.L_x_333:
[----:B------:R-:W1:Y:S01]  /*9f10*/  SYNCS.PHASECHK.TRANS64.TRYWAIT P0, [R8+URZ], R5 ;  /* 0x00000005080075a7 */ /* 0x000e62000800017f */
[----:B------:R-:W-:-:S05]  /*9f20*/  VIADD R0, R3, 0x1 ;  /* 0x0000000103007836 */ /* 0x000fca0000000000 */
[----:B------:R-:W-:-:S04]  /*9f30*/  ISETP.NE.AND P1, PT, R0, 0x9, PT ;  /* 0x000000090000780c */ /* 0x000fc80003f25270 */
[----:B------:R-:W-:Y:S02]  /*9f40*/  SEL R3, RZ, 0x1, P1 ;  /* 0x00000001ff037807 */ /* 0x000fe40000800000 */
[----:B0-----:R-:W-:Y:S02]  /*9f50*/  SEL R7, R0, RZ, P1 ;  /* 0x000000ff00077207 */ /* 0x001fe40000800000 */
[----:B------:R-:W-:-:S03]  /*9f60*/  LOP3.LUT R6, R6, R3, RZ, 0x3c, !PT ;  /* 0x0000000306067212 */ /* 0x000fc600078e3cff */
[----:B------:R-:W-:Y:S01]  /*9f70*/  IMAD R9, R7, 0x8, R2 ;  /* 0x0000000807097824 */ /* 0x000fe200078e0202 */
[----:B------:R-:W-:Y:S01]  /*9f80*/  SHF.L.U32 R4, R6, 0x1f, RZ ;  /* 0x0000001f06047819 */ /* 0x000fe200000006ff */
[----:B-1----:R-:W-:Y:S06]  /*9f90*/  @!P0 BRA `(.L_x_318) ;  /* 0x0000000400808947 */ /* 0x002fec0003800000 */
.L_x_334:
[----:B------:R-:W1:Y:S01]  /*9fa0*/  SYNCS.PHASECHK.TRANS64.TRYWAIT P0, [R9+URZ], R4 ;  /* 0x00000004090075a7 */ /* 0x000e62000800017f */
[----:B------:R-:W-:-:S05]  /*9fb0*/  VIADD R0, R7, 0x1 ;  /* 0x0000000107007836 */ /* 0x000fca0000000000 */
[----:B------:R-:W-:-:S04]  /*9fc0*/  ISETP.NE.AND P1, PT, R0, 0x9, PT ;  /* 0x000000090000780c */ /* 0x000fc80003f25270 */
[----:B------:R-:W-:Y:S02]  /*9fd0*/  SEL R3, RZ, 0x1, P1 ;  /* 0x00000001ff037807 */ /* 0x000fe40000800000 */
[----:B------:R-:W-:Y:S02]  /*9fe0*/  SEL R7, R0, RZ, P1 ;  /* 0x000000ff00077207 */ /* 0x000fe40000800000 */
[----:B------:R-:W-:-:S03]  /*9ff0*/  LOP3.LUT R6, R6, R3, RZ, 0x3c, !PT ;  /* 0x0000000306067212 */ /* 0x000fc600078e3cff */
[----:B0-----:R-:W-:Y:S01]  /*a000*/  IMAD R8, R7, 0x8, R2 ;  /* 0x0000000807087824 */ /* 0x001fe200078e0202 */
[----:B------:R-:W-:Y:S01]  /*a010*/  SHF.L.U32 R5, R6, 0x1f, RZ ;  /* 0x0000001f06057819 */ /* 0x000fe200000006ff */
[----:B-1----:R-:W-:Y:S06]  /*a020*/  @!P0 BRA `(.L_x_319) ;  /* 0x0000000400708947 */ /* 0x002fec0003800000 */
.L_x_335:
        /* <DEDUP_REMOVED lines=9> */
.L_x_336:
        /* <DEDUP_REMOVED lines=9> */
.L_x_337:
        /* <DEDUP_REMOVED lines=9> */
.L_x_338:
[----:B------:R-:W1:Y:S01]  /*a1e0*/  SYNCS.PHASECHK.TRANS64.TRYWAIT P0, [R9+URZ], R4 ;  /* 0x00000004090075a7 */ /* 0x000e62000800017f */
[----:B------:R-:W-:-:S05]  /*a1f0*/  VIADD R0, R7, 0x1 ;  /* 0x0000000107007836 */ /* 0x000fca0000000000 */
[----:B------:R-:W-:-:S04]  /*a200*/  ISETP.NE.AND P1, PT, R0, 0x9, PT ;  /* 0x000000090000780c */ /* 0x000fc80003f25270 */
[----:B------:R-:W-:Y:S02]  /*a210*/  SEL R3, RZ, 0x1, P1 ;  /* 0x00000001ff037807 */ /* 0x000fe40000800000 */
[----:B------:R-:W-:Y:S02]  /*a220*/  SEL R7, R0, RZ, P1 ;  /* 0x000000ff00077207 */ /* 0x000fe40000800000 */
[----:B------:R-:W-:-:S03]  /*a230*/  LOP3.LUT R11, R6, R3, RZ, 0x3c, !PT ;  /* 0x00000003060b7212 */ /* 0x000fc600078e3cff */
[----:B------:R-:W-:Y:S01]  /*a240*/  IMAD R6, R7, 0x8, R2 ;  /* 0x0000000807067824 */ /* 0x000fe200078e0202 */
[----:B0-----:R-:W-:Y:S01]  /*a250*/  SHF.L.U32 R5, R11, 0x1f, RZ ;  /* 0x0000001f0b057819 */ /* 0x001fe200000006ff */
[----:B-1----:R-:W-:Y:S06]  /*a260*/  @!P0 BRA `(.L_x_323) ;  /* 0x0000000400308947 */ /* 0x002fec0003800000 */
.L_x_339:
[----:B------:R-:W1:Y:S01]  /*a270*/  SYNCS.PHASECHK.TRANS64.TRYWAIT P0, [R6+URZ], R5 ;  /* 0x00000005060075a7 */ /* 0x000e62000800017f */
[----:B------:R-:W-:-:S05]  /*a280*/  VIADD R0, R7, 0x1 ;  /* 0x0000000107007836 */ /* 0x000fca0000000000 */
[----:B------:R-:W-:-:S04]  /*a290*/  ISETP.NE.AND P1, PT, R0, 0x9, PT ;  /* 0x000000090000780c */ /* 0x000fc80003f25270 */
[----:B0-----:R-:W-:Y:S02]  /*a2a0*/  SEL R4, RZ, 0x1, P1 ;  /* 0x00000001ff047807 */ /* 0x001fe40000800000 */
[----:B------:R-:W-:Y:S02]  /*a2b0*/  SEL R3, R0, RZ, P1 ;  /* 0x000000ff00037207 */ /* 0x000fe40000800000 */
[----:B------:R-:W-:Y:S01]  /*a2c0*/  LOP3.LUT R0, R11, R4, RZ, 0x3c, !PT ;  /* 0x000000040b007212 */ /* 0x000fe200078e3cff */
[----:B-1----:R-:W-:Y:S06]  /*a2d0*/  @!P0 BRA `(.L_x_324) ;  /* 0x0000000400288947 */ /* 0x002fec0003800000 */
.L_x_340:
[----:B------:R-:W-:Y:S01]  /*a2e0*/  IMAD R3, R3, 0x8, R2 ;  /* 0x0000000803037824 */ /* 0x000fe200078e0202 */
[----:B------:R-:W-:-:S07]  /*a2f0*/  SHF.L.U32 R0, R0, 0x1f, RZ ;  /* 0x0000001f00007819 */ /* 0x000fce00000006ff */
.L_x_325:
[----:B-1----:R1:W2:Y:S02]  /*a300*/  SYNCS.PHASECHK.TRANS64.TRYWAIT P0, [R3+URZ], R0 ;  /* 0x00000000030075a7 */ /* 0x0022a4000800017f */
[----:B--2---:R-:W-:Y:S05]  /*a310*/  @!P0 NANOSLEEP.SYNCS 0x989680 ;  /* 0x009896800000895d */ /* 0x004fea0003900000 */
[----:B------:R-:W2:Y:S02]  /*a320*/  @!P0 SYNCS.PHASECHK.TRANS64 P0, [R3+URZ], R0 ;  /* 0x00000000030085a7 */ /* 0x000ea4000800007f */
[----:B--2---:R-:W-:Y:S05]  /*a330*/  @!P0 BRA `(.L_x_325) ;  /* 0xfffffffc00f08947 */ /* 0x004fea000383ffff */
.L_x_315:
[----:B------:R-:W-:Y:S05]  /*a340*/  BSYNC B0 ;  /* 0x0000000000007941 */ /* 0x000fea0003800000 */
.L_x_314:
[----:B------:R-:W-:Y:S05]  /*a350*/  EXIT ;  /* 0x000000000000794d */ /* 0x000fea0003800000 */
.L_x_22:
[----:B---3--:R3:W4:Y:S02]  /*a360*/  SYNCS.PHASECHK.TRANS64.TRYWAIT P1, [R3+URZ], R0 ;  /* 0x00000000030075a7 */ /* 0x008724000802017f */
[----:B----4-:R-:W-:Y:S05]  /*a370*/  @!P1 NANOSLEEP.SYNCS 0x989680 ;  /* 0x009896800000995d */ /* 0x010fea0003900000 */
[----:B------:R-:W4:Y:S02]  /*a380*/  @!P1 SYNCS.PHASECHK.TRANS64 P1, [R3+URZ], R0 ;  /* 0x00000000030095a7 */ /* 0x000f24000802007f */
[----:B----4-:R-:W-:Y:S05]  /*a390*/  @!P1 BRA `(.L_x_22) ;  /* 0xfffffffc00f09947 */ /* 0x010fea000383ffff */
[----:B------:R-:W-:Y:S05]  /*a3a0*/  BRA `(.L_x_21) ;  /* 0xffffff7000787947 */ /* 0x000fea000383ffff */
.L_x_27:
[----:B-1----:R1:W2:Y:S02]  /*a3b0*/  SYNCS.PHASECHK.TRANS64.TRYWAIT P1, [R5+URZ], R4 ;  /* 0x00000004050075a7 */ /* 0x0022a4000802017f */
[----:B--2---:R-:W-:Y:S05]  /*a3c0*/  @!P1 NANOSLEEP.SYNCS 0x989680 ;  /* 0x009896800000995d */ /* 0x004fea0003900000 */
[----:B------:R-:W2:Y:S02]  /*a3d0*/  @!P1 SYNCS.PHASECHK.TRANS64 P1, [R5+URZ], R4 ;  /* 0x00000004050095a7 */ /* 0x000ea4000802007f */
[----:B--2---:R-:W-:Y:S05]  /*a3e0*/  @!P1 BRA `(.L_x_27) ;  /* 0xfffffffc00f09947 */ /* 0x004fea000383ffff */
[----:B------:R-:W-:Y:S05]  /*a3f0*/  BRA `(.L_x_26) ;  /* 0xffffff7400547947 */ /* 0x000fea000383ffff */
.L_x_302:
[----:B------:R-:W-:Y:S01]  /*a400*/  BSSY B1, `(.L_x_326) ;  /* 0x0000006000017945 */ /* 0x000fe20003800000 */
[----:B------:R-:W-:-:S07]  /*a410*/  IMAD.MOV.U32 R15, RZ, RZ, -0x1 ;  /* 0xffffffffff0f7424 */ /* 0x000fce00078e00ff */
[----:B------:R-:W-:Y:S05]  /*a420*/  WARPSYNC.COLLECTIVE R15, `(.L_x_327) ;  /* 0x000000000f0c7348 */ /* 0x000fea0003c00000 */
[----:B------:R-:W-:Y:S02]  /*a430*/  ELECT P6, UR62, PT ;  /* 0x00000000003e782f */ /* 0x000fe400038c0000 */
[----:B------:R-:W-:Y:S01]  /*a440*/  MOV R14, UR62 ;  /* 0x0000003e000e7c02 */ /* 0x000fe20008000f00 */
[----:B------:R-:W-:Y:S10]  /*a450*/  ENDCOLLECTIVE ;  /* 0x000000000000791b */ /* 0x000ff40003800000 */
.L_x_327:
[----:B------:R-:W-:Y:S05]  /*a460*/  BSYNC B1 ;  /* 0x0000000000017941 */ /* 0x000fea0003800000 */
.L_x_326:
[----:B------:R-:W-:Y:S05]  /*a470*/  BRA `(.L_x_328) ;  /* 0xffffffec00847947 */ /* 0x000fea000383ffff */
.L_x_305:
[----:B0-----:R0:W1:Y:S02]  /*a480*/  SYNCS.PHASECHK.TRANS64.TRYWAIT P0, [R23+URZ+0x48], R14 ;  /* 0x0000480e170075a7 */ /* 0x001064000800017f */
[----:B-1----:R-:W-:Y:S05]  /*a490*/  @!P0 NANOSLEEP.SYNCS 0x989680 ;  /* 0x009896800000895d */ /* 0x002fea0003900000 */
[----:B------:R-:W1:Y:S02]  /*a4a0*/  @!P0 SYNCS.PHASECHK.TRANS64 P0, [R23+URZ+0x48], R14 ;  /* 0x0000480e170085a7 */ /* 0x000e64000800007f */
[----:B-1----:R-:W-:Y:S05]  /*a4b0*/  @!P0 BRA `(.L_x_305) ;  /* 0xfffffffc00f08947 */ /* 0x002fea000383ffff */
[----:B------:R-:W-:Y:S05]  /*a4c0*/  BRA `(.L_x_329) ;  /* 0xffffffec00c47947 */ /* 0x000fea000383ffff */
.L_x_313:
[----:B------:R-:W-:Y:S01]  /*a4d0*/  BSSY B0, `(.L_x_330) ;  /* 0x0000006000007945 */ /* 0x000fe20003800000 */
[----:B------:R-:W-:-:S07]  /*a4e0*/  IMAD.MOV.U32 R15, RZ, RZ, -0x1 ;  /* 0xffffffffff0f7424 */ /* 0x000fce00078e00ff */
[----:B------:R-:W-:Y:S05]  /*a4f0*/  WARPSYNC.COLLECTIVE R15, `(.L_x_331) ;  /* 0x000000000f0c7348 */ /* 0x000fea0003c00000 */
[----:B------:R-:W-:Y:S02]  /*a500*/  ELECT P6, UR62, PT ;  /* 0x00000000003e782f */ /* 0x000fe400038c0000 */
[----:B------:R-:W-:Y:S01]  /*a510*/  MOV R14, UR62 ;  /* 0x0000003e000e7c02 */ /* 0x000fe20008000f00 */
[----:B------:R-:W-:Y:S10]  /*a520*/  ENDCOLLECTIVE ;  /* 0x000000000000791b */ /* 0x000ff40003800000 */
.L_x_331:
[----:B------:R-:W-:Y:S05]  /*a530*/  BSYNC B0 ;  /* 0x0000000000007941 */ /* 0x000fea0003800000 */
.L_x_330:
[----:B------:R-:W-:Y:S05]  /*a540*/  BRA `(.L_x_332) ;  /* 0xfffffff8001c7947 */ /* 0x000fea000383ffff */
.L_x_317:
[----:B0-----:R0:W1:Y:S02]  /*a550*/  SYNCS.PHASECHK.TRANS64.TRYWAIT P0, [R7+URZ], R4 ;  /* 0x00000004070075a7 */ /* 0x001064000800017f */
[----:B-1----:R-:W-:Y:S05]  /*a560*/  @!P0 NANOSLEEP.SYNCS 0x989680 ;  /* 0x009896800000895d */ /* 0x002fea0003900000 */
[----:B------:R-:W1:Y:S02]  /*a570*/  @!P0 SYNCS.PHASECHK.TRANS64 P0, [R7+URZ], R4 ;  /* 0x00000004070085a7 */ /* 0x000e64000800007f */
[----:B-1----:R-:W-:Y:S05]  /*a580*/  @!P0 BRA `(.L_x_317) ;  /* 0xfffffffc00f08947 */ /* 0x002fea000383ffff */
[----:B------:R-:W-:Y:S05]  /*a590*/  BRA `(.L_x_333) ;  /* 0xfffffff8005c7947 */ /* 0x000fea000383ffff */
.L_x_318:
[----:B0-----:R0:W1:Y:S02]  /*a5a0*/  SYNCS.PHASECHK.TRANS64.TRYWAIT P0, [R8+URZ], R5 ;  /* 0x00000005080075a7 */ /* 0x001064000800017f */
[----:B-1----:R-:W-:Y:S05]  /*a5b0*/  @!P0 NANOSLEEP.SYNCS 0x989680 ;  /* 0x009896800000895d */ /* 0x002fea0003900000 */
[----:B------:R-:W1:Y:S02]  /*a5c0*/  @!P0 SYNCS.PHASECHK.TRANS64 P0, [R8+URZ], R5 ;  /* 0x00000005080085a7 */ /* 0x000e64000800007f */
[----:B-1----:R-:W-:Y:S05]  /*a5d0*/  @!P0 BRA `(.L_x_318) ;  /* 0xfffffffc00f08947 */ /* 0x002fea000383ffff */
[----:B------:R-:W-:Y:S05]  /*a5e0*/  BRA `(.L_x_334) ;  /* 0xfffffff8006c7947 */ /* 0x000fea000383ffff */
.L_x_319:
[----:B0-----:R0:W1:Y:S02]  /*a5f0*/  SYNCS.PHASECHK.TRANS64.TRYWAIT P0, [R9+URZ], R4 ;  /* 0x00000004090075a7 */ /* 0x001064000800017f */
[----:B-1----:R-:W-:Y:S05]  /*a600*/  @!P0 NANOSLEEP.SYNCS 0x989680 ;  /* 0x009896800000895d */ /* 0x002fea0003900000 */
[----:B------:R-:W1:Y:S02]  /*a610*/  @!P0 SYNCS.PHASECHK.TRANS64 P0, [R9+URZ], R4 ;  /* 0x00000004090085a7 */ /* 0x000e64000800007f */
[----:B-1----:R-:W-:Y:S05]  /*a620*/  @!P0 BRA `(.L_x_319) ;  /* 0xfffffffc00f08947 */ /* 0x002fea000383ffff */
[----:B------:R-:W-:Y:S05]  /*a630*/  BRA `(.L_x_335) ;  /* 0xfffffff8007c7947 */ /* 0x000fea000383ffff */
.L_x_320:
[----:B0-----:R0:W1:Y:S02]  /*a640*/  SYNCS.PHASECHK.TRANS64.TRYWAIT P0, [R8+URZ], R5 ;  /* 0x00000005080075a7 */ /* 0x001064000800017f */
[----:B-1----:R-:W-:Y:S05]  /*a650*/  @!P0 NANOSLEEP.SYNCS 0x989680 ;  /* 0x009896800000895d */ /* 0x002fea0003900000 */
[----:B------:R-:W1:Y:S02]  /*a660*/  @!P0 SYNCS.PHASECHK.TRANS64 P0, [R8+URZ], R5 ;  /* 0x00000005080085a7 */ /* 0x000e64000800007f */
[----:B-1----:R-:W-:Y:S05]  /*a670*/  @!P0 BRA `(.L_x_320) ;  /* 0xfffffffc00f08947 */ /* 0x002fea000383ffff */
[----:B------:R-:W-:Y:S05]  /*a680*/  BRA `(.L_x_336) ;  /* 0xfffffff8008c7947 */ /* 0x000fea000383ffff */
.L_x_321:
[----:B0-----:R0:W1:Y:S02]  /*a690*/  SYNCS.PHASECHK.TRANS64.TRYWAIT P0, [R9+URZ], R4 ;  /* 0x00000004090075a7 */ /* 0x001064000800017f */
[----:B-1----:R-:W-:Y:S05]  /*a6a0*/  @!P0 NANOSLEEP.SYNCS 0x989680 ;  /* 0x009896800000895d */ /* 0x002fea0003900000 */
[----:B------:R-:W1:Y:S02]  /*a6b0*/  @!P0 SYNCS.PHASECHK.TRANS64 P0, [R9+URZ], R4 ;  /* 0x00000004090085a7 */ /* 0x000e64000800007f */
[----:B-1----:R-:W-:Y:S05]  /*a6c0*/  @!P0 BRA `(.L_x_321) ;  /* 0xfffffffc00f08947 */ /* 0x002fea000383ffff */
[----:B------:R-:W-:Y:S05]  /*a6d0*/  BRA `(.L_x_337) ;  /* 0xfffffff8009c7947 */ /* 0x000fea000383ffff */
.L_x_322:
[----:B0-----:R0:W1:Y:S02]  /*a6e0*/  SYNCS.PHASECHK.TRANS64.TRYWAIT P0, [R8+URZ], R5 ;  /* 0x00000005080075a7 */ /* 0x001064000800017f */
[----:B-1----:R-:W-:Y:S05]  /*a6f0*/  @!P0 NANOSLEEP.SYNCS 0x989680 ;  /* 0x009896800000895d */ /* 0x002fea0003900000 */
[----:B------:R-:W1:Y:S02]  /*a700*/  @!P0 SYNCS.PHASECHK.TRANS64 P0, [R8+URZ], R5 ;  /* 0x00000005080085a7 */ /* 0x000e64000800007f */
[----:B-1----:R-:W-:Y:S05]  /*a710*/  @!P0 BRA `(.L_x_322) ;  /* 0xfffffffc00f08947 */ /* 0x002fea000383ffff */
[----:B------:R-:W-:Y:S05]  /*a720*/  BRA `(.L_x_338) ;  /* 0xfffffff800ac7947 */ /* 0x000fea000383ffff */
.L_x_323:
[----:B0-----:R0:W1:Y:S02]  /*a730*/  SYNCS.PHASECHK.TRANS64.TRYWAIT P0, [R9+URZ], R4 ;  /* 0x00000004090075a7 */ /* 0x001064000800017f */
[----:B-1----:R-:W-:Y:S05]  /*a740*/  @!P0 NANOSLEEP.SYNCS 0x989680 ;  /* 0x009896800000895d */ /* 0x002fea0003900000 */
[----:B------:R-:W1:Y:S02]  /*a750*/  @!P0 SYNCS.PHASECHK.TRANS64 P0, [R9+URZ], R4 ;  /* 0x00000004090085a7 */ /* 0x000e64000800007f */
[----:B-1----:R-:W-:Y:S05]  /*a760*/  @!P0 BRA `(.L_x_323) ;  /* 0xfffffffc00f08947 */ /* 0x002fea000383ffff */
[----:B------:R-:W-:Y:S05]  /*a770*/  BRA `(.L_x_339) ;  /* 0xfffffff800bc7947 */ /* 0x000fea000383ffff */
.L_x_324:
[----:B0-----:R0:W1:Y:S02]  /*a780*/  SYNCS.PHASECHK.TRANS64.TRYWAIT P0, [R6+URZ], R5 ;  /* 0x00000005060075a7 */ /* 0x001064000800017f */
[----:B-1----:R-:W-:Y:S05]  /*a790*/  @!P0 NANOSLEEP.SYNCS 0x989680 ;  /* 0x009896800000895d */ /* 0x002fea0003900000 */
[----:B------:R-:W1:Y:S02]  /*a7a0*/  @!P0 SYNCS.PHASECHK.TRANS64 P0, [R6+URZ], R5 ;  /* 0x00000005060085a7 */ /* 0x000e64000800007f */
[----:B-1----:R-:W-:Y:S05]  /*a7b0*/  @!P0 BRA `(.L_x_324) ;  /* 0xfffffffc00f08947 */ /* 0x002fea000383ffff */
[----:B------:R-:W-:Y:S05]  /*a7c0*/  BRA `(.L_x_340) ;  /* 0xfffffff800c47947 */ /* 0x000fea000383ffff */
.L_x_341:
[----:B------:R-:W-:-:S00]  /*a7d0*/  BRA `(.L_x_341) ;  /* 0xfffffffc00fc7947 */ /* 0x000fc0000383ffff */
[----:B------:R-:W-:-:S00]  /*a7e0*/  NOP ;  /* 0x0000000000007918 */ /* 0x000fc00000000000 */
        /* <DEDUP_REMOVED lines=9> */
.L_x_342:


//--------------------- .nv.global.init           --------------------------
	.section	.nv.global.init,"aw",@progbits
.nv.global.init:
	.type		$str$22,@object
	.size		$str$22,($str$23 - $str$22)
$str$22:
        /*0000*/ 	.byte	0x6b, 0x5f, 0x74, 0x69, 0x6c, 0x65, 0x5f, 0x63, 0x6f, 0x75, 0x6e, 0x74, 0x20, 0x3e, 0x3d, 0x20
        /*0010*/ 	.byte	0x31, 0x00
	.type		$str$23,@object
	.size		$str$23,(__unnamed_1 - $str$23)
$str$23:
        /*0012*/ 	.byte	0x2f, 0x74, 0x6d, 0x70, 0x2f, 0x63, 0x75, 0x74, 0x6c, 0x61, 0x73, 0x73, 0x5f, 0x73, 0x77, 0x65
        /*0022*/ 	.byte	0x65, 0x70, 0x5f, 0x73, 0x72, 0x63, 0x2f, 0x69, 0x6e, 0x63, 0x6c, 0x75, 0x64, 0x65, 0x2f, 0x63
        /*0032*/ 	.byte	0x75, 0x74, 0x6c, 0x61, 0x73, 0x73, 0x2f, 0x67, 0x65, 0x6d, 0x6d, 0x2f, 0x63, 0x6f, 0x6c, 0x6c
        /*0042*/ 	.byte	0x65, 0x63, 0x74, 0x69, 0x76, 0x65, 0x2f, 0x73, 0x6d, 0x39, 0x30, 0x5f, 0x6d, 0x6d, 0x61, 0x5f
        /*0052*/ 	.byte	0x74, 0x6d, 0x61, 0x5f, 0x67, 0x6d, 0x6d, 0x61, 0x5f, 0x73, 0x73, 0x5f, 0x77, 0x61, 0x72, 0x70
        /*0062*/ 	.byte	0x73, 0x70, 0x65, 0x63, 0x69, 0x61, 0x6c, 0x69, 0x7a, 0x65, 0x64, 0x2e, 0x68, 0x70, 0x70, 0x00
	.type		__unnamed_1,@object
	.size		__unnamed_1,(.L_0 - __unnamed_1)
__unnamed_1:
        /*0072*/ 	.byte	0x76, 0x6f, 0x69, 0x64, 0x20, 0x63, 0x75, 0x74, 0x6c, 0x61, 0x73, 0x73, 0x3a, 0x3a, 0x67, 0x65
        /* <DEDUP_REMOVED lines=172> */
        /*0b42*/ 	.byte	0x3a, 0x69, 0x64, 0x65, 0x6e, 0x74, 0x69, 0x74, 0x79, 0x5d, 0x00
.L_0:


//--------------------- .nv.shared._ZN7cutlass13device_kernelINS_4gemm6kernel13GemmUniversalIN4cute5tupleIJiiiiEEENS1_10collective13CollectiveMmaINS1_34MainloopSm90TmaGmmaWarpSpecializedILi9ENS5_IJNS4_1CILi1EEENSA_ILi2EEESB_EEENS1_35KernelTmaWarpSpecializedCooperativeEEENS5_IJNSA_ILi256EEENSA_ILi128EEENSA_ILi64EEEEEEaNS5_IJlSB_lEEEaSK_NS4_8TiledMMAINS4_8MMA_AtomIJNS4_4SM904GMMA27MMA_64x128x32_S32S8S8_SS_TNEEEENS4_6LayoutINS5_IJSC_SB_SB_EEENS5_IJSB_NSA_ILi0EEEST_EEEEENS5_IJNS4_10UnderscoreESW_SW_EEEEENS4_23SM90_TMA_LOAD_MULTICASTENS4_14ComposedLayoutINS4_7SwizzleILi2ELi4ELi3EEENS4_18smem_ptr_flag_bitsILi8EEENSR_INS5_IJNSA_ILi8EEESI_EEENS5_IJSI_SB_EEEEEEEvNS4_8identityENS4_13SM90_TMA_LOADES19_vS1A_EENS_8epilogue10collective6detail29Sm90TmaWarpSpecializedAdapterINS1E_15DefaultEpilogueIaSK_SK_NS1D_6thread17LinearCombinationIaLi1EiiLNS1I_9ScaleType4KindE0ELNS_15FloatRoundStyleE2EaEENS1_15EpilogueDefaultEEEEEvvEEEEvNT_6ParamsE --------------------------
	.section	.nv.shared._ZN7cutlass13device_kernelINS_4gemm6kernel13GemmUniversalIN4cute5tupleIJiiiiEEENS1_10collective13CollectiveMmaINS1_34MainloopSm90TmaGmmaWarpSpecializedILi9ENS5_IJNS4_1CILi1EEENSA_ILi2EEESB_EEENS1_35KernelTmaWarpSpecializedCooperativeEEENS5_IJNSA_ILi256EEENSA_ILi128EEENSA_ILi64EEEEEEaNS5_IJlSB_lEEEaSK_NS4_8TiledMMAINS4_8MMA_AtomIJNS4_4SM904GMMA27MMA_64x128x32_S32S8S8_SS_TNEEEENS4_6LayoutINS5_IJSC_SB_SB_EEENS5_IJSB_NSA_ILi0EEEST_EEEEENS5_IJNS4_10UnderscoreESW_SW_EEEEENS4_23SM90_TMA_LOAD_MULTICASTENS4_14ComposedLayoutINS4_7SwizzleILi2ELi4ELi3EEENS4_18smem_ptr_flag_bitsILi8EEENSR_INS5_IJNSA_ILi8EEESI_EEENS5_IJSI_SB_EEEEEEEvNS4_8identityENS4_13SM90_TMA_LOADES19_vS1A_EENS_8epilogue10collective6detail29Sm90TmaWarpSpecializedAdapterINS1E_15DefaultEpilogueIaSK_SK_NS1D_6thread17LinearCombinationIaLi1EiiLNS1I_9ScaleType4KindE0ELNS_15FloatRoundStyleE2EaEENS1_15EpilogueDefaultEEEEEvvEEEEvNT_6ParamsE,"aw",@nobits
	.sectionflags	@""
	.align	16
	.zero		1024


//--------------------- .nv.shared.reserved.0     --------------------------
	.section	.nv.shared.reserved.0,"aw",@nobits
	.weak		__nv_reservedSMEM_offset_0_alias
	.size		__nv_reservedSMEM_offset_0_alias, 0, 0
	.other		__nv_reservedSMEM_offset_0_alias,@"STO_CUDA_RESERVED_SHARED STV_DEFAULT"
__nv_reservedSMEM_offset_0_alias:
	.zero		0


//--------------------- .nv.global                --------------------------
	.section	.nv.global,"aw",@nobits
.nv.global:
	.type		_ZN39_INTERNAL_6ff097a9_4_k_cu_e2cc4469_60564cute1_E,@object
	.size		_ZN39_INTERNAL_6ff097a9_4_k_cu_e2cc4469_60564cute1_E,(_ZN39_INTERNAL_6ff097a9_4_k_cu_e2cc4469_60564cuda3std3__45__cpo6cbeginE - _ZN39_INTERNAL_6ff097a9_4_k_cu_e2cc4469_60564cute1_E)
_ZN39_INTERNAL_6ff097a9_4_k_cu_e2cc4469_60564cute1_E:
	.zero		1
	.type		_ZN39_INTERNAL_6ff097a9_4_k_cu_e2cc4469_60564cuda3std3__45__cpo6cbeginE,@object
	.size		_ZN39_INTERNAL_6ff097a9_4_k_cu_e2cc4469_60564cuda3std3__45__cpo6cbeginE,(_ZN39_INTERNAL_6ff097a9_4_k_cu_e2cc4469_60564cuda3std3__48in_placeE - _ZN39_INTERNAL_6ff097a9_4_k_cu_e2cc4469_60564cuda3std3__45__cpo6cbeginE)
_ZN39_INTERNAL_6ff097a9_4_k_cu_e2cc4469_60564cuda3std3__45__cpo6cbeginE:
	.zero		1
	.type		_ZN39_INTERNAL_6ff097a9_4_k_cu_e2cc4469_60564cuda3std3__48in_placeE,@object
	.size		_ZN39_INTERNAL_6ff097a9_4_k_cu_e2cc4469_60564cuda3std3__48in_placeE,(_ZN39_INTERNAL_6ff097a9_4_k_cu_e2cc4469_60564cuda3std6ranges3__45__cpo9iter_moveE - _ZN39_INTERNAL_6ff097a9_4_k_cu_e2cc4469_60564cuda3std3__48in_placeE)
_ZN39_INTERNAL_6ff097a9_4_k_cu_e2cc4469_60564cuda3std3__48in_placeE:
	.zero		1
	.type		_ZN39_INTERNAL_6ff097a9_4_k_cu_e2cc4469_60564cuda3std6ranges3__45__cpo9iter_moveE,@object
	.size		_ZN39_INTERNAL_6ff097a9_4_k_cu_e2cc4469_60564cuda3std6ranges3__45__cpo9iter_moveE,(_ZN39_INTERNAL_6ff097a9_4_k_cu_e2cc4469_60564cuda3std3__45__cpo5beginE - _ZN39_INTERNAL_6ff097a9_4_k_cu_e2cc4469_60564cuda3std6ranges3__45__cpo9iter_moveE)
_ZN39_INTERNAL_6ff097a9_4_k_cu_e2cc4469_60564cuda3std6ranges3__45__cpo9iter_moveE:
	.zero		1
	.type		_ZN39_INTERNAL_6ff097a9_4_k_cu_e2cc4469_60564cuda3std3__45__cpo5beginE,@object
	.size		_ZN39_INTERNAL_6ff097a9_4_k_cu_e2cc4469_60564cuda3std3__45__cpo5beginE,(_ZN39_INTERNAL_6ff097a9_4_k_cu_e2cc4469_60564cuda3std3__441_GLOBAL__N__6ff097a9_4_k_cu_e2cc4469_60566ignoreE - _ZN39_INTERNAL_6ff097a9_4_k_cu_e2cc4469_60564cuda3std3__45__cpo5beginE)
_ZN39_INTERNAL_6ff097a9_4_k_cu_e2cc4469_60564cuda3std3__45__cpo5beginE:
	.zero		1
	.type		_ZN39_INTERNAL_6ff097a9_4_k_cu_e2cc4469_60564cuda3std3__441_GLOBAL__N__6ff097a9_4_k_cu_e2cc4469_60566ignoreE,@object
	.size		_ZN39_INTERNAL_6ff097a9_4_k_cu_e2cc4469_60564cuda3std3__441_GLOBAL__N__6ff097a9_4_k_cu_e2cc4469_60566ignoreE,(_ZN39_INTERNAL_6ff097a9_4_k_cu_e2cc4469_60564cute7productE - _ZN39_INTERNAL_6ff097a9_4_k_cu_e2cc4469_60564cuda3std3__441_GLOBAL__N__6ff097a9_4_k_cu_e2cc4469_60566ignoreE)
_ZN39_INTERNAL_6ff097a9_4_k_cu_e2cc4469_60564cuda3std3__441_GLOBAL__N__6ff097a9_4_k_cu_e2cc4469_60566ignoreE:
	.zero		1
	.type		_ZN39_INTERNAL_6ff097a9_4_k_cu_e2cc4469_60564cute7productE,@object
	.size		_ZN39_INTERNAL_6ff097a9_4_k_cu_e2cc4469_60564cute7productE,(_ZN39_INTERNAL_6ff097a9_4_k_cu_e2cc4469_60564cuda3std3__45__cpo3endE - _ZN39_INTERNAL_6ff097a9_4_k_cu_e2cc4469_60564cute7productE)
_ZN39_INTERNAL_6ff097a9_4_k_cu_e2cc4469_60564cute7productE:
	.zero		1
	.type		_ZN39_INTERNAL_6ff097a9_4_k_cu_e2cc4469_60564cuda3std3__45__cpo3endE,@object
	.size		_ZN39_INTERNAL_6ff097a9_4_k_cu_e2cc4469_60564cuda3std3__45__cpo3endE,(_ZN39_INTERNAL_6ff097a9_4_k_cu_e2cc4469_60564cuda3std3__419piecewise_constructE - _ZN39_INTERNAL_6ff097a9_4_k_cu_e2cc4469_60564cuda3std3__45__cpo3endE)
_ZN39_INTERNAL_6ff097a9_4_k_cu_e2cc4469_60564cuda3std3__45__cpo3endE:
	.zero		1
	.type		_ZN39_INTERNAL_6ff097a9_4_k_cu_e2cc4469_60564cuda3std3__419piecewise_constructE,@object
	.size		_ZN39_INTERNAL_6ff097a9_4_k_cu_e2cc4469_60564cuda3std3__419piecewise_constructE,(_ZN39_INTERNAL_6ff097a9_4_k_cu_e2cc4469_60564cuda3std3__45__cpo4cendE - _ZN39_INTERNAL_6ff097a9_4_k_cu_e2cc4469_60564cuda3std3__419piecewise_constructE)
_ZN39_INTERNAL_6ff097a9_4_k_cu_e2cc4469_60564cuda3std3__419piecewise_constructE:
	.zero		1
	.type		_ZN39_INTERNAL_6ff097a9_4_k_cu_e2cc4469_60564cuda3std3__45__cpo4cendE,@object
	.size		_ZN39_INTERNAL_6ff097a9_4_k_cu_e2cc4469_60564cuda3std3__45__cpo4cendE,(_ZN39_INTERNAL_6ff097a9_4_k_cu_e2cc4469_60564cuda3std6ranges3__45__cpo4swapE - _ZN39_INTERNAL_6ff097a9_4_k_cu_e2cc4469_60564cuda3std3__45__cpo4cendE)
_ZN39_INTERNAL_6ff097a9_4_k_cu_e2cc4469_60564cuda3std3__45__cpo4cendE:
	.zero		1
	.type		_ZN39_INTERNAL_6ff097a9_4_k_cu_e2cc4469_60564cuda3std6ranges3__45__cpo4swapE,@object
	.size		_ZN39_INTERNAL_6ff097a9_4_k_cu_e2cc4469_60564cuda3std6ranges3__45__cpo4swapE,(.L_8 - _ZN39_INTERNAL_6ff097a9_4_k_cu_e2cc4469_60564cuda3std6ranges3__45__cpo4swapE)
_ZN39_INTERNAL_6ff097a9_4_k_cu_e2cc4469_60564cuda3std6ranges3__45__cpo4swapE:
	.zero		1
.L_8:


//--------------------- .nv.constant0._ZN7cutlass13device_kernelINS_4gemm6kernel13GemmUniversalIN4cute5tupleIJiiiiEEENS1_10collective13CollectiveMmaINS1_34MainloopSm90TmaGmmaWarpSpecializedILi9ENS5_IJNS4_1CILi1EEENSA_ILi2EEESB_EEENS1_35KernelTmaWarpSpecializedCooperativeEEENS5_IJNSA_ILi256EEENSA_ILi128EEENSA_ILi64EEEEEEaNS5_IJlSB_lEEEaSK_NS4_8TiledMMAINS4_8MMA_AtomIJNS4_4SM904GMMA27MMA_64x128x32_S32S8S8_SS_TNEEEENS4_6LayoutINS5_IJSC_SB_SB_EEENS5_IJSB_NSA_ILi0EEEST_EEEEENS5_IJNS4_10UnderscoreESW_SW_EEEEENS4_23SM90_TMA_LOAD_MULTICASTENS4_14ComposedLayoutINS4_7SwizzleILi2ELi4ELi3EEENS4_18smem_ptr_flag_bitsILi8EEENSR_INS5_IJNSA_ILi8EEESI_EEENS5_IJSI_SB_EEEEEEEvNS4_8identityENS4_13SM90_TMA_LOADES19_vS1A_EENS_8epilogue10collective6detail29Sm90TmaWarpSpecializedAdapterINS1E_15DefaultEpilogueIaSK_SK_NS1D_6thread17LinearCombinationIaLi1EiiLNS1I_9ScaleType4KindE0ELNS_15FloatRoundStyleE2EaEENS1_15EpilogueDefaultEEEEEvvEEEEvNT_6ParamsE --------------------------
	.section	.nv.constant0._ZN7cutlass13device_kernelINS_4gemm6kernel13GemmUniversalIN4cute5tupleIJiiiiEEENS1_10collective13CollectiveMmaINS1_34MainloopSm90TmaGmmaWarpSpecializedILi9ENS5_IJNS4_1CILi1EEENSA_ILi2EEESB_EEENS1_35KernelTmaWarpSpecializedCooperativeEEENS5_IJNSA_ILi256EEENSA_ILi128EEENSA_ILi64EEEEEEaNS5_IJlSB_lEEEaSK_NS4_8TiledMMAINS4_8MMA_AtomIJNS4_4SM904GMMA27MMA_64x128x32_S32S8S8_SS_TNEEEENS4_6LayoutINS5_IJSC_SB_SB_EEENS5_IJSB_NSA_ILi0EEEST_EEEEENS5_IJNS4_10UnderscoreESW_SW_EEEEENS4_23SM90_TMA_LOAD_MULTICASTENS4_14ComposedLayoutINS4_7SwizzleILi2ELi4ELi3EEENS4_18smem_ptr_flag_bitsILi8EEENSR_INS5_IJNSA_ILi8EEESI_EEENS5_IJSI_SB_EEEEEEEvNS4_8identityENS4_13SM90_TMA_LOADES19_vS1A_EENS_8epilogue10collective6detail29Sm90TmaWarpSpecializedAdapterINS1E_15DefaultEpilogueIaSK_SK_NS1D_6thread17LinearCombinationIaLi1EiiLNS1I_9ScaleType4KindE0ELNS_15FloatRoundStyleE2EaEENS1_15EpilogueDefaultEEEEEvvEEEEvNT_6ParamsE,"a",@progbits
	.sectionflags	@""
	.align	4
.nv.constant0._ZN7cutlass13device_kernelINS_4gemm6kernel13GemmUniversalIN4cute5tupleIJiiiiEEENS1_10collective13CollectiveMmaINS1_34MainloopSm90TmaGmmaWarpSpecializedILi9ENS5_IJNS4_1CILi1EEENSA_ILi2EEESB_EEENS1_35KernelTmaWarpSpecializedCooperativeEEENS5_IJNSA_ILi256EEENSA_ILi128EEENSA_ILi64EEEEEEaNS5_IJlSB_lEEEaSK_NS4_8TiledMMAINS4_8MMA_AtomIJNS4_4SM904GMMA27MMA_64x128x32_S32S8S8_SS_TNEEEENS4_6LayoutINS5_IJSC_SB_SB_EEENS5_IJSB_NSA_ILi0EEEST_EEEEENS5_IJNS4_10UnderscoreESW_SW_EEEEENS4_23SM90_TMA_LOAD_MULTICASTENS4_14ComposedLayoutINS4_7SwizzleILi2ELi4ELi3EEENS4_18smem_ptr_flag_bitsILi8EEENSR_INS5_IJNSA_ILi8EEESI_EEENS5_IJSI_SB_EEEEEEEvNS4_8identityENS4_13SM90_TMA_LOADES19_vS1A_EENS_8epilogue10collective6detail29Sm90TmaWarpSpecializedAdapterINS1E_15DefaultEpilogueIaSK_SK_NS1D_6thread17LinearCombinationIaLi1EiiLNS1I_9ScaleType4KindE0ELNS_15FloatRoundStyleE2EaEENS1_15EpilogueDefaultEEEEEvvEEEEvNT_6ParamsE:
	.zero		1664


//--------------------- SYMBOLS --------------------------

	.type		.nv.reservedSmem.offset0,@object
	.size		.nv.reservedSmem.offset0,0x4
	.type		__assertfail,@function
